//
// Generated by NVIDIA NVVM Compiler
//
// Compiler Build ID: CL-36424714
// Cuda compilation tools, release 13.0, V13.0.88
// Based on NVVM 20.0.0
//

.version 9.0
.target sm_100
.address_size 64

.extern .func  (.param .b32 func_retval0) vprintf
(
	.param .b64 vprintf_param_0,
	.param .b64 vprintf_param_1
)
;
// shared has been demoted
.global .align 1 .b8 $str[19] = {116, 104, 114, 101, 97, 100, 73, 100, 120, 46, 120, 32, 37, 100, 32, 37, 100, 10};
.global .align 1 .b8 $str$1[18] = {98, 108, 111, 99, 107, 73, 100, 120, 46, 120, 32, 37, 100, 32, 37, 100, 10};
.global .align 1 .b8 $str$2[18] = {98, 108, 111, 99, 107, 68, 105, 109, 46, 120, 32, 37, 100, 32, 37, 100, 10};
.global .align 1 .b8 $str$3[17] = {103, 114, 105, 100, 68, 105, 109, 46, 120, 32, 37, 100, 32, 37, 100, 10};
.global .align 1 .b8 $str$4[8] = {115, 105, 122, 101, 37, 100, 10};
.global .align 1 .b8 $str$5[19] = {116, 104, 114, 101, 97, 100, 73, 100, 120, 46, 121, 32, 37, 100, 32, 37, 100, 10};
.global .align 1 .b8 $str$6[7] = {116, 101, 115, 116, 49, 10};
.extern .shared .align 16 .b8 qq[];
.global .align 1 .b8 $str$7[7] = {116, 101, 115, 116, 50, 10};

.entry _Z12sumOfSquaresPiS_i(
	.param .u64 .ptr .align 1 _Z12sumOfSquaresPiS_i_param_0,
	.param .u64 .ptr .align 1 _Z12sumOfSquaresPiS_i_param_1,
	.param .u32 _Z12sumOfSquaresPiS_i_param_2
)
{
	.local .align 8 .b8 	__local_depot0[8];
	.reg .b64 	%SP;
	.reg .b64 	%SPL;
	.reg .pred 	%p<2>;
	.reg .b32 	%r<36>;
	.reg .b64 	%rd<19>;

	mov.u64 	%SPL, __local_depot0;
	cvta.local.u64 	%SP, %SPL;
	ld.param.u64 	%rd5, [_Z12sumOfSquaresPiS_i_param_0];
	ld.param.u64 	%rd4, [_Z12sumOfSquaresPiS_i_param_1];
	ld.param.u32 	%r6, [_Z12sumOfSquaresPiS_i_param_2];
	cvta.to.global.u64 	%rd6, %rd5;
	add.u64 	%rd7, %SP, 0;
	add.u64 	%rd8, %SPL, 0;
	mov.u32 	%r7, %tid.x;
	st.local.v2.u32 	[%rd8], {%r7, %r6};
	mov.u64 	%rd9, $str;
	cvta.global.u64 	%rd10, %rd9;
	{ // callseq 0, 0
	.param .b64 param0;
	st.param.b64 	[param0], %rd10;
	.param .b64 param1;
	st.param.b64 	[param1], %rd7;
	.param .b32 retval0;
	call.uni (retval0), 
	vprintf, 
	(
	param0, 
	param1
	);
	ld.param.b32 	%r8, [retval0];
	} // callseq 0
	mov.u32 	%r10, %ctaid.x;
	st.local.v2.u32 	[%rd8], {%r10, %r6};
	mov.u64 	%rd11, $str$1;
	cvta.global.u64 	%rd12, %rd11;
	{ // callseq 1, 0
	.param .b64 param0;
	st.param.b64 	[param0], %rd12;
	.param .b64 param1;
	st.param.b64 	[param1], %rd7;
	.param .b32 retval0;
	call.uni (retval0), 
	vprintf, 
	(
	param0, 
	param1
	);
	ld.param.b32 	%r11, [retval0];
	} // callseq 1
	mov.u32 	%r13, %ntid.x;
	st.local.v2.u32 	[%rd8], {%r13, %r6};
	mov.u64 	%rd13, $str$2;
	cvta.global.u64 	%rd14, %rd13;
	{ // callseq 2, 0
	.param .b64 param0;
	st.param.b64 	[param0], %rd14;
	.param .b64 param1;
	st.param.b64 	[param1], %rd7;
	.param .b32 retval0;
	call.uni (retval0), 
	vprintf, 
	(
	param0, 
	param1
	);
	ld.param.b32 	%r14, [retval0];
	} // callseq 2
	mov.u32 	%r16, %nctaid.x;
	st.local.v2.u32 	[%rd8], {%r16, %r6};
	mov.u64 	%rd15, $str$3;
	cvta.global.u64 	%rd16, %rd15;
	{ // callseq 3, 0
	.param .b64 param0;
	st.param.b64 	[param0], %rd16;
	.param .b64 param1;
	st.param.b64 	[param1], %rd7;
	.param .b32 retval0;
	call.uni (retval0), 
	vprintf, 
	(
	param0, 
	param1
	);
	ld.param.b32 	%r17, [retval0];
	} // callseq 3
	add.s64 	%rd18, %rd6, 16;
	mov.b32 	%r34, 0;
	mov.u32 	%r35, %r34;
$L__BB0_1:
	ld.global.u32 	%r19, [%rd18+-16];
	mad.lo.s32 	%r20, %r19, %r19, %r35;
	ld.global.u32 	%r21, [%rd18+-12];
	mad.lo.s32 	%r22, %r21, %r21, %r20;
	ld.global.u32 	%r23, [%rd18+-8];
	mad.lo.s32 	%r24, %r23, %r23, %r22;
	ld.global.u32 	%r25, [%rd18+-4];
	mad.lo.s32 	%r26, %r25, %r25, %r24;
	ld.global.u32 	%r27, [%rd18];
	mad.lo.s32 	%r28, %r27, %r27, %r26;
	ld.global.u32 	%r29, [%rd18+4];
	mad.lo.s32 	%r30, %r29, %r29, %r28;
	ld.global.u32 	%r31, [%rd18+8];
	mad.lo.s32 	%r32, %r31, %r31, %r30;
	ld.global.u32 	%r33, [%rd18+12];
	mad.lo.s32 	%r35, %r33, %r33, %r32;
	add.s32 	%r34, %r34, 8;
	add.s64 	%rd18, %rd18, 32;
	setp.ne.s32 	%p1, %r34, 200;
	@%p1 bra 	$L__BB0_1;
	cvta.to.global.u64 	%rd17, %rd4;
	st.global.u32 	[%rd17], %r35;
	ret;

}
.entry _Z13sumOfSquares1PiS_(
	.param .u64 .ptr .align 1 _Z13sumOfSquares1PiS__param_0,
	.param .u64 .ptr .align 1 _Z13sumOfSquares1PiS__param_1
)
{
	.reg .pred 	%p<10>;
	.reg .b16 	%rs<4>;
	.reg .b32 	%r<110>;
	.reg .b64 	%rd<22>;

	ld.param.u64 	%rd9, [_Z13sumOfSquares1PiS__param_0];
	ld.param.u64 	%rd8, [_Z13sumOfSquares1PiS__param_1];
	cvta.to.global.u64 	%rd1, %rd9;
	mov.u32 	%r1, %tid.x;
	mov.u32 	%r34, %ntid.x;
	cvt.u16.u32 	%rs2, %r34;
	div.u16 	%rs1, 200, %rs2;
	cvt.u32.u16 	%r2, %rs1;
	mul.lo.s32 	%r99, %r1, %r2;
	setp.gt.u32 	%p1, %r34, 200;
	mov.b32 	%r109, 0;
	@%p1 bra 	$L__BB1_13;
	and.b32  	%r4, %r2, 15;
	add.s16 	%rs3, %rs1, -1;
	setp.lt.u16 	%p2, %rs3, 15;
	mov.b32 	%r109, 0;
	@%p2 bra 	$L__BB1_4;
	and.b32  	%r38, %r2, 240;
	neg.s32 	%r95, %r38;
	mul.wide.u32 	%rd10, %r99, 4;
	add.s64 	%rd11, %rd10, %rd1;
	add.s64 	%rd20, %rd11, 32;
	mov.b32 	%r109, 0;
$L__BB1_3:
	.pragma "nounroll";
	ld.global.u32 	%r39, [%rd20+-32];
	mad.lo.s32 	%r40, %r39, %r39, %r109;
	ld.global.u32 	%r41, [%rd20+-28];
	mad.lo.s32 	%r42, %r41, %r41, %r40;
	ld.global.u32 	%r43, [%rd20+-24];
	mad.lo.s32 	%r44, %r43, %r43, %r42;
	ld.global.u32 	%r45, [%rd20+-20];
	mad.lo.s32 	%r46, %r45, %r45, %r44;
	ld.global.u32 	%r47, [%rd20+-16];
	mad.lo.s32 	%r48, %r47, %r47, %r46;
	ld.global.u32 	%r49, [%rd20+-12];
	mad.lo.s32 	%r50, %r49, %r49, %r48;
	ld.global.u32 	%r51, [%rd20+-8];
	mad.lo.s32 	%r52, %r51, %r51, %r50;
	ld.global.u32 	%r53, [%rd20+-4];
	mad.lo.s32 	%r54, %r53, %r53, %r52;
	ld.global.u32 	%r55, [%rd20];
	mad.lo.s32 	%r56, %r55, %r55, %r54;
	ld.global.u32 	%r57, [%rd20+4];
	mad.lo.s32 	%r58, %r57, %r57, %r56;
	ld.global.u32 	%r59, [%rd20+8];
	mad.lo.s32 	%r60, %r59, %r59, %r58;
	ld.global.u32 	%r61, [%rd20+12];
	mad.lo.s32 	%r62, %r61, %r61, %r60;
	ld.global.u32 	%r63, [%rd20+16];
	mad.lo.s32 	%r64, %r63, %r63, %r62;
	ld.global.u32 	%r65, [%rd20+20];
	mad.lo.s32 	%r66, %r65, %r65, %r64;
	ld.global.u32 	%r67, [%rd20+24];
	mad.lo.s32 	%r68, %r67, %r67, %r66;
	ld.global.u32 	%r69, [%rd20+28];
	mad.lo.s32 	%r109, %r69, %r69, %r68;
	add.s32 	%r99, %r99, 16;
	add.s32 	%r95, %r95, 16;
	add.s64 	%rd20, %rd20, 64;
	setp.ne.s32 	%p3, %r95, 0;
	@%p3 bra 	$L__BB1_3;
$L__BB1_4:
	setp.eq.s32 	%p4, %r4, 0;
	@%p4 bra 	$L__BB1_13;
	and.b32  	%r15, %r2, 7;
	setp.lt.u32 	%p5, %r4, 8;
	@%p5 bra 	$L__BB1_7;
	mul.wide.u32 	%rd12, %r99, 4;
	add.s64 	%rd13, %rd1, %rd12;
	ld.global.u32 	%r71, [%rd13];
	mad.lo.s32 	%r72, %r71, %r71, %r109;
	ld.global.u32 	%r73, [%rd13+4];
	mad.lo.s32 	%r74, %r73, %r73, %r72;
	ld.global.u32 	%r75, [%rd13+8];
	mad.lo.s32 	%r76, %r75, %r75, %r74;
	ld.global.u32 	%r77, [%rd13+12];
	mad.lo.s32 	%r78, %r77, %r77, %r76;
	ld.global.u32 	%r79, [%rd13+16];
	mad.lo.s32 	%r80, %r79, %r79, %r78;
	ld.global.u32 	%r81, [%rd13+20];
	mad.lo.s32 	%r82, %r81, %r81, %r80;
	ld.global.u32 	%r83, [%rd13+24];
	mad.lo.s32 	%r84, %r83, %r83, %r82;
	ld.global.u32 	%r85, [%rd13+28];
	mad.lo.s32 	%r109, %r85, %r85, %r84;
	add.s32 	%r99, %r99, 8;
$L__BB1_7:
	setp.eq.s32 	%p6, %r15, 0;
	@%p6 bra 	$L__BB1_13;
	and.b32  	%r21, %r2, 3;
	setp.lt.u32 	%p7, %r15, 4;
	@%p7 bra 	$L__BB1_10;
	mul.wide.u32 	%rd14, %r99, 4;
	add.s64 	%rd15, %rd1, %rd14;
	ld.global.u32 	%r87, [%rd15];
	mad.lo.s32 	%r88, %r87, %r87, %r109;
	ld.global.u32 	%r89, [%rd15+4];
	mad.lo.s32 	%r90, %r89, %r89, %r88;
	ld.global.u32 	%r91, [%rd15+8];
	mad.lo.s32 	%r92, %r91, %r91, %r90;
	ld.global.u32 	%r93, [%rd15+12];
	mad.lo.s32 	%r109, %r93, %r93, %r92;
	add.s32 	%r99, %r99, 4;
$L__BB1_10:
	setp.eq.s32 	%p8, %r21, 0;
	@%p8 bra 	$L__BB1_13;
	mul.wide.u32 	%rd16, %r99, 4;
	add.s64 	%rd21, %rd1, %rd16;
	neg.s32 	%r107, %r21;
$L__BB1_12:
	.pragma "nounroll";
	ld.global.u32 	%r94, [%rd21];
	mad.lo.s32 	%r109, %r94, %r94, %r109;
	add.s64 	%rd21, %rd21, 4;
	add.s32 	%r107, %r107, 1;
	setp.ne.s32 	%p9, %r107, 0;
	@%p9 bra 	$L__BB1_12;
$L__BB1_13:
	cvta.to.global.u64 	%rd17, %rd8;
	mul.wide.u32 	%rd18, %r1, 4;
	add.s64 	%rd19, %rd17, %rd18;
	st.global.u32 	[%rd19], %r109;
	ret;

}
.entry _Z13sumOfSquares2PiS_(
	.param .u64 .ptr .align 1 _Z13sumOfSquares2PiS__param_0,
	.param .u64 .ptr .align 1 _Z13sumOfSquares2PiS__param_1
)
{
	.reg .pred 	%p<7>;
	.reg .b32 	%r<66>;
	.reg .b64 	%rd<21>;

	ld.param.u64 	%rd7, [_Z13sumOfSquares2PiS__param_0];
	ld.param.u64 	%rd6, [_Z13sumOfSquares2PiS__param_1];
	cvta.to.global.u64 	%rd1, %rd7;
	mov.u32 	%r1, %tid.x;
	setp.gt.u32 	%p1, %r1, 199;
	mov.b32 	%r65, 0;
	@%p1 bra 	$L__BB2_7;
	mov.u32 	%r2, %ntid.x;
	add.s32 	%r55, %r1, %r2;
	max.u32 	%r34, %r55, 200;
	setp.lt.u32 	%p2, %r55, 200;
	selp.u32 	%r35, 1, 0, %p2;
	add.s32 	%r36, %r55, %r35;
	sub.s32 	%r37, %r34, %r36;
	div.u32 	%r38, %r37, %r2;
	add.s32 	%r39, %r38, %r35;
	add.s32 	%r4, %r39, 1;
	and.b32  	%r5, %r4, 3;
	setp.lt.u32 	%p3, %r39, 3;
	mov.b32 	%r65, 0;
	mov.u32 	%r61, %r1;
	@%p3 bra 	$L__BB2_4;
	shl.b32 	%r41, %r2, 1;
	add.s32 	%r57, %r1, %r41;
	shl.b32 	%r7, %r2, 2;
	mad.lo.s32 	%r56, %r2, 3, %r1;
	and.b32  	%r42, %r4, -4;
	neg.s32 	%r54, %r42;
	mov.b32 	%r65, 0;
	mov.u32 	%r61, %r1;
$L__BB2_3:
	mul.wide.u32 	%rd8, %r61, 4;
	add.s64 	%rd9, %rd1, %rd8;
	ld.global.u32 	%r43, [%rd9];
	mad.lo.s32 	%r44, %r43, %r43, %r65;
	add.s32 	%r45, %r61, %r2;
	mul.wide.u32 	%rd10, %r55, 4;
	add.s64 	%rd11, %rd1, %rd10;
	ld.global.u32 	%r46, [%rd11];
	mad.lo.s32 	%r47, %r46, %r46, %r44;
	add.s32 	%r48, %r45, %r2;
	mul.wide.u32 	%rd12, %r57, 4;
	add.s64 	%rd13, %rd1, %rd12;
	ld.global.u32 	%r49, [%rd13];
	mad.lo.s32 	%r50, %r49, %r49, %r47;
	add.s32 	%r51, %r48, %r2;
	mul.wide.u32 	%rd14, %r56, 4;
	add.s64 	%rd15, %rd1, %rd14;
	ld.global.u32 	%r52, [%rd15];
	mad.lo.s32 	%r65, %r52, %r52, %r50;
	add.s32 	%r61, %r51, %r2;
	add.s32 	%r57, %r57, %r7;
	add.s32 	%r56, %r56, %r7;
	add.s32 	%r55, %r55, %r7;
	add.s32 	%r54, %r54, 4;
	setp.ne.s32 	%p4, %r54, 0;
	@%p4 bra 	$L__BB2_3;
$L__BB2_4:
	setp.eq.s32 	%p5, %r5, 0;
	@%p5 bra 	$L__BB2_7;
	mul.wide.u32 	%rd16, %r61, 4;
	add.s64 	%rd20, %rd1, %rd16;
	mul.wide.u32 	%rd3, %r2, 4;
	neg.s32 	%r63, %r5;
$L__BB2_6:
	.pragma "nounroll";
	ld.global.u32 	%r53, [%rd20];
	mad.lo.s32 	%r65, %r53, %r53, %r65;
	add.s64 	%rd20, %rd20, %rd3;
	add.s32 	%r63, %r63, 1;
	setp.ne.s32 	%p6, %r63, 0;
	@%p6 bra 	$L__BB2_6;
$L__BB2_7:
	cvta.to.global.u64 	%rd17, %rd6;
	mul.wide.u32 	%rd18, %r1, 4;
	add.s64 	%rd19, %rd17, %rd18;
	st.global.u32 	[%rd19], %r65;
	ret;

}
.entry _Z13sumOfSquares3PiS_(
	.param .u64 .ptr .align 1 _Z13sumOfSquares3PiS__param_0,
	.param .u64 .ptr .align 1 _Z13sumOfSquares3PiS__param_1
)
{
	.local .align 8 .b8 	__local_depot3[8];
	.reg .b64 	%SP;
	.reg .b64 	%SPL;
	.reg .pred 	%p<14>;
	.reg .b32 	%r<166>;
	.reg .b64 	%rd<28>;
	// demoted variable
	.shared .align 4 .b8 shared[40];
	mov.u64 	%SPL, __local_depot3;
	cvta.local.u64 	%SP, %SPL;
	ld.param.u64 	%rd2, [_Z13sumOfSquares3PiS__param_0];
	ld.param.u64 	%rd3, [_Z13sumOfSquares3PiS__param_1];
	add.u64 	%rd4, %SP, 0;
	add.u64 	%rd5, %SPL, 0;
	mov.u32 	%r1, %tid.x;
	mov.u32 	%r2, %ctaid.x;
	mov.b64 	%rd6, 4;
	st.local.u64 	[%rd5], %rd6;
	mov.u64 	%rd7, $str$4;
	cvta.global.u64 	%rd8, %rd7;
	{ // callseq 4, 0
	.param .b64 param0;
	st.param.b64 	[param0], %rd8;
	.param .b64 param1;
	st.param.b64 	[param1], %rd4;
	.param .b32 retval0;
	call.uni (retval0), 
	vprintf, 
	(
	param0, 
	param1
	);
	ld.param.b32 	%r51, [retval0];
	} // callseq 4
	st.local.u32 	[%rd5], %r1;
	mov.u64 	%rd9, $str;
	cvta.global.u64 	%rd10, %rd9;
	{ // callseq 5, 0
	.param .b64 param0;
	st.param.b64 	[param0], %rd10;
	.param .b64 param1;
	st.param.b64 	[param1], %rd4;
	.param .b32 retval0;
	call.uni (retval0), 
	vprintf, 
	(
	param0, 
	param1
	);
	ld.param.b32 	%r53, [retval0];
	} // callseq 5
	mov.u32 	%r55, %tid.y;
	st.local.u32 	[%rd5], %r55;
	mov.u64 	%rd11, $str$5;
	cvta.global.u64 	%rd12, %rd11;
	{ // callseq 6, 0
	.param .b64 param0;
	st.param.b64 	[param0], %rd12;
	.param .b64 param1;
	st.param.b64 	[param1], %rd4;
	.param .b32 retval0;
	call.uni (retval0), 
	vprintf, 
	(
	param0, 
	param1
	);
	ld.param.b32 	%r56, [retval0];
	} // callseq 6
	st.local.u32 	[%rd5], %r2;
	mov.u64 	%rd13, $str$1;
	cvta.global.u64 	%rd14, %rd13;
	{ // callseq 7, 0
	.param .b64 param0;
	st.param.b64 	[param0], %rd14;
	.param .b64 param1;
	st.param.b64 	[param1], %rd4;
	.param .b32 retval0;
	call.uni (retval0), 
	vprintf, 
	(
	param0, 
	param1
	);
	ld.param.b32 	%r58, [retval0];
	} // callseq 7
	mov.u32 	%r3, %ntid.x;
	st.local.u32 	[%rd5], %r3;
	mov.u64 	%rd15, $str$2;
	cvta.global.u64 	%rd16, %rd15;
	{ // callseq 8, 0
	.param .b64 param0;
	st.param.b64 	[param0], %rd16;
	.param .b64 param1;
	st.param.b64 	[param1], %rd4;
	.param .b32 retval0;
	call.uni (retval0), 
	vprintf, 
	(
	param0, 
	param1
	);
	ld.param.b32 	%r60, [retval0];
	} // callseq 8
	mov.u32 	%r4, %nctaid.x;
	st.local.u32 	[%rd5], %r4;
	mov.u64 	%rd17, $str$3;
	cvta.global.u64 	%rd18, %rd17;
	{ // callseq 9, 0
	.param .b64 param0;
	st.param.b64 	[param0], %rd18;
	.param .b64 param1;
	st.param.b64 	[param1], %rd4;
	.param .b32 retval0;
	call.uni (retval0), 
	vprintf, 
	(
	param0, 
	param1
	);
	ld.param.b32 	%r62, [retval0];
	} // callseq 9
	mad.lo.s32 	%r145, %r2, %r3, %r1;
	setp.gt.s32 	%p1, %r145, 199;
	mov.b32 	%r147, 0;
	@%p1 bra 	$L__BB3_3;
	mul.lo.s32 	%r6, %r3, %r4;
	cvta.to.global.u64 	%rd1, %rd2;
	mov.b32 	%r147, 0;
$L__BB3_2:
	mul.wide.s32 	%rd19, %r145, 4;
	add.s64 	%rd20, %rd1, %rd19;
	ld.global.u32 	%r65, [%rd20];
	mad.lo.s32 	%r147, %r65, %r65, %r147;
	add.s32 	%r145, %r145, %r6;
	setp.lt.s32 	%p2, %r145, 200;
	@%p2 bra 	$L__BB3_2;
$L__BB3_3:
	mov.u64 	%rd21, $str$6;
	cvta.global.u64 	%rd22, %rd21;
	{ // callseq 10, 0
	.param .b64 param0;
	st.param.b64 	[param0], %rd22;
	.param .b64 param1;
	st.param.b64 	[param1], 0;
	.param .b32 retval0;
	call.uni (retval0), 
	vprintf, 
	(
	param0, 
	param1
	);
	ld.param.b32 	%r66, [retval0];
	} // callseq 10
	shl.b32 	%r68, %r1, 2;
	mov.u32 	%r69, shared;
	add.s32 	%r70, %r69, %r68;
	st.shared.u32 	[%r70], %r147;
	mov.b32 	%r71, 0;
	st.shared.u32 	[qq], %r71;
	mov.u64 	%rd23, $str$7;
	cvta.global.u64 	%rd24, %rd23;
	{ // callseq 11, 0
	.param .b64 param0;
	st.param.b64 	[param0], %rd24;
	.param .b64 param1;
	st.param.b64 	[param1], 0;
	.param .b32 retval0;
	call.uni (retval0), 
	vprintf, 
	(
	param0, 
	param1
	);
	ld.param.b32 	%r72, [retval0];
	} // callseq 11
	setp.ne.s32 	%p3, %r1, 0;
	setp.lt.u32 	%p4, %r3, 2;
	ld.shared.u32 	%r164, [shared];
	or.pred  	%p5, %p3, %p4;
	@%p5 bra 	$L__BB3_18;
	add.s32 	%r13, %r3, -1;
	add.s32 	%r76, %r3, -2;
	and.b32  	%r14, %r13, 15;
	setp.lt.u32 	%p6, %r76, 15;
	mov.b32 	%r157, 1;
	@%p6 bra 	$L__BB3_8;
	add.s32 	%r148, %r69, 32;
	and.b32  	%r80, %r13, -16;
	neg.s32 	%r150, %r80;
	mov.b32 	%r149, 0;
$L__BB3_6:
	.pragma "nounroll";
	ld.shared.u32 	%r81, [%r148+-28];
	add.s32 	%r82, %r164, %r81;
	ld.shared.u32 	%r83, [%r148+-24];
	add.s32 	%r84, %r82, %r83;
	ld.shared.u32 	%r85, [%r148+-20];
	add.s32 	%r86, %r84, %r85;
	ld.shared.u32 	%r87, [%r148+-16];
	add.s32 	%r88, %r86, %r87;
	ld.shared.u32 	%r89, [%r148+-12];
	add.s32 	%r90, %r88, %r89;
	ld.shared.u32 	%r91, [%r148+-8];
	add.s32 	%r92, %r90, %r91;
	ld.shared.u32 	%r93, [%r148+-4];
	add.s32 	%r94, %r92, %r93;
	ld.shared.u32 	%r95, [%r148];
	add.s32 	%r96, %r94, %r95;
	ld.shared.u32 	%r97, [%r148+4];
	add.s32 	%r98, %r96, %r97;
	ld.shared.u32 	%r99, [%r148+8];
	add.s32 	%r100, %r98, %r99;
	ld.shared.u32 	%r101, [%r148+12];
	add.s32 	%r102, %r100, %r101;
	ld.shared.u32 	%r103, [%r148+16];
	add.s32 	%r104, %r102, %r103;
	ld.shared.u32 	%r105, [%r148+20];
	add.s32 	%r106, %r104, %r105;
	ld.shared.u32 	%r107, [%r148+24];
	add.s32 	%r108, %r106, %r107;
	ld.shared.u32 	%r109, [%r148+28];
	add.s32 	%r110, %r108, %r109;
	ld.shared.u32 	%r111, [%r148+32];
	add.s32 	%r164, %r110, %r111;
	add.s32 	%r150, %r150, 16;
	add.s32 	%r149, %r149, 16;
	add.s32 	%r148, %r148, 64;
	setp.ne.s32 	%p7, %r150, 0;
	@%p7 bra 	$L__BB3_6;
	add.s32 	%r157, %r149, 1;
$L__BB3_8:
	setp.eq.s32 	%p8, %r14, 0;
	@%p8 bra 	$L__BB3_17;
	and.b32  	%r28, %r13, 7;
	setp.lt.u32 	%p9, %r14, 8;
	@%p9 bra 	$L__BB3_11;
	shl.b32 	%r113, %r157, 2;
	add.s32 	%r115, %r69, %r113;
	ld.shared.u32 	%r116, [%r115];
	add.s32 	%r117, %r164, %r116;
	ld.shared.u32 	%r118, [%r115+4];
	add.s32 	%r119, %r117, %r118;
	ld.shared.u32 	%r120, [%r115+8];
	add.s32 	%r121, %r119, %r120;
	ld.shared.u32 	%r122, [%r115+12];
	add.s32 	%r123, %r121, %r122;
	ld.shared.u32 	%r124, [%r115+16];
	add.s32 	%r125, %r123, %r124;
	ld.shared.u32 	%r126, [%r115+20];
	add.s32 	%r127, %r125, %r126;
	ld.shared.u32 	%r128, [%r115+24];
	add.s32 	%r129, %r127, %r128;
	ld.shared.u32 	%r130, [%r115+28];
	add.s32 	%r164, %r129, %r130;
	add.s32 	%r157, %r157, 8;
$L__BB3_11:
	setp.eq.s32 	%p10, %r28, 0;
	@%p10 bra 	$L__BB3_17;
	and.b32  	%r34, %r13, 3;
	setp.lt.u32 	%p11, %r28, 4;
	@%p11 bra 	$L__BB3_14;
	shl.b32 	%r132, %r157, 2;
	add.s32 	%r134, %r69, %r132;
	ld.shared.u32 	%r135, [%r134];
	add.s32 	%r136, %r164, %r135;
	ld.shared.u32 	%r137, [%r134+4];
	add.s32 	%r138, %r136, %r137;
	ld.shared.u32 	%r139, [%r134+8];
	add.s32 	%r140, %r138, %r139;
	ld.shared.u32 	%r141, [%r134+12];
	add.s32 	%r164, %r140, %r141;
	add.s32 	%r157, %r157, 4;
$L__BB3_14:
	setp.eq.s32 	%p12, %r34, 0;
	@%p12 bra 	$L__BB3_17;
	shl.b32 	%r142, %r157, 2;
	add.s32 	%r162, %r69, %r142;
	neg.s32 	%r161, %r34;
$L__BB3_16:
	.pragma "nounroll";
	ld.shared.u32 	%r144, [%r162];
	add.s32 	%r164, %r164, %r144;
	add.s32 	%r162, %r162, 4;
	add.s32 	%r161, %r161, 1;
	setp.ne.s32 	%p13, %r161, 0;
	@%p13 bra 	$L__BB3_16;
$L__BB3_17:
	st.shared.u32 	[shared], %r164;
$L__BB3_18:
	cvta.to.global.u64 	%rd25, %rd3;
	mul.wide.u32 	%rd26, %r2, 4;
	add.s64 	%rd27, %rd25, %rd26;
	st.global.u32 	[%rd27], %r164;
	ret;

}


// ===== COMPILED SASS (sm_100) =====

	.target	sm_100

	.elftype	@"ET_EXEC"


//--------------------- .note.nv.tkinfo           --------------------------
	.section	.note.nv.tkinfo,"",@"SHT_NOTE"
	.sectionflags	@"SHF_NOTE_NV_TKINFO"
	.tkinfo
        /*0018*/ 	.word	0x00000002
        /*0030*/ 	.string	""
        /*0030*/ 	.string	"ptxas"
        /*0030*/ 	.string	"Cuda compilation tools, release 13.0, V13.0.88"
        /*0030*/ 	.string	"Build cuda_13.0.r13.0/compiler.36424714_0"
        /*0030*/ 	.string	"-arch sm_100 -m 64 "



//--------------------- .note.nv.cuinfo           --------------------------
	.section	.note.nv.cuinfo,"",@"SHT_NOTE"
	.sectionflags	@"SHF_NOTE_NV_CUINFO"
        /*0018*/ 	.short	0x0002
        /*001a*/ 	.short	0x0064
        /*001c*/ 	.short	0x0082
	.zero		2


//--------------------- .nv.info                  --------------------------
	.section	.nv.info,"",@"SHT_CUDA_INFO"
	.align	4


	//----- nvinfo : EIATTR_REGCOUNT
	.align		4
        /*0000*/ 	.byte	0x04, 0x2f
        /*0002*/ 	.short	(.L_9 - .L_8)
	.align		4
.L_8:
        /*0004*/ 	.word	index@(_Z12sumOfSquaresPiS_i)
        /*0008*/ 	.word	0x0000001e


	//----- nvinfo : EIATTR_FRAME_SIZE
	.align		4
.L_9:
        /*000c*/ 	.byte	0x04, 0x11
        /*000e*/ 	.short	(.L_11 - .L_10)
	.align		4
.L_10:
        /*0010*/ 	.word	index@(_Z12sumOfSquaresPiS_i)
        /*0014*/ 	.word	0x00000008


	//----- nvinfo : EIATTR_REGCOUNT
	.align		4
.L_11:
        /*0018*/ 	.byte	0x04, 0x2f
        /*001a*/ 	.short	(.L_13 - .L_12)
	.align		4
.L_12:
        /*001c*/ 	.word	index@(_Z13sumOfSquares1PiS_)
        /*0020*/ 	.word	0x00000020


	//----- nvinfo : EIATTR_FRAME_SIZE
	.align		4
.L_13:
        /*0024*/ 	.byte	0x04, 0x11
        /*0026*/ 	.short	(.L_15 - .L_14)
	.align		4
.L_14:
        /*0028*/ 	.word	index@($__internal_0_$__cuda_sm20_div_u16)
        /*002c*/ 	.word	0x00000000


	//----- nvinfo : EIATTR_FRAME_SIZE
	.align		4
.L_15:
        /*0030*/ 	.byte	0x04, 0x11
        /*0032*/ 	.short	(.L_17 - .L_16)
	.align		4
.L_16:
        /*0034*/ 	.word	index@(_Z13sumOfSquares1PiS_)
        /*0038*/ 	.word	0x00000000


	//----- nvinfo : EIATTR_REGCOUNT
	.align		4
.L_17:
        /*003c*/ 	.byte	0x04, 0x2f
        /*003e*/ 	.short	(.L_19 - .L_18)
	.align		4
.L_18:
        /*0040*/ 	.word	index@(_Z13sumOfSquares2PiS_)
        /*0044*/ 	.word	0x00000020


	//----- nvinfo : EIATTR_FRAME_SIZE
	.align		4
.L_19:
        /*0048*/ 	.byte	0x04, 0x11
        /*004a*/ 	.short	(.L_21 - .L_20)
	.align		4
.L_20:
        /*004c*/ 	.word	index@(_Z13sumOfSquares2PiS_)
        /*0050*/ 	.word	0x00000000


	//----- nvinfo : EIATTR_REGCOUNT
	.align		4
.L_21:
        /*0054*/ 	.byte	0x04, 0x2f
        /*0056*/ 	.short	(.L_23 - .L_22)
	.align		4
.L_22:
        /*0058*/ 	.word	index@(_Z13sumOfSquares3PiS_)
        /*005c*/ 	.word	0x0000001e


	//----- nvinfo : EIATTR_FRAME_SIZE
	.align		4
.L_23:
        /*0060*/ 	.byte	0x04, 0x11
        /*0062*/ 	.short	(.L_25 - .L_24)
	.align		4
.L_24:
        /*0064*/ 	.word	index@(_Z13sumOfSquares3PiS_)
        /*0068*/ 	.word	0x00000008


	//----- nvinfo : EIATTR_MIN_STACK_SIZE
	.align		4
.L_25:
        /*006c*/ 	.byte	0x04, 0x12
        /*006e*/ 	.short	(.L_27 - .L_26)
	.align		4
.L_26:
        /*0070*/ 	.word	index@(_Z13sumOfSquares3PiS_)
        /*0074*/ 	.word	0x00000008


	//----- nvinfo : EIATTR_MIN_STACK_SIZE
	.align		4
.L_27:
        /*0078*/ 	.byte	0x04, 0x12
        /*007a*/ 	.short	(.L_29 - .L_28)
	.align		4
.L_28:
        /*007c*/ 	.word	index@(_Z13sumOfSquares2PiS_)
        /*0080*/ 	.word	0x00000000


	//----- nvinfo : EIATTR_MIN_STACK_SIZE
	.align		4
.L_29:
        /*0084*/ 	.byte	0x04, 0x12
        /*0086*/ 	.short	(.L_31 - .L_30)
	.align		4
.L_30:
        /*0088*/ 	.word	index@(_Z13sumOfSquares1PiS_)
        /*008c*/ 	.word	0x00000000


	//----- nvinfo : EIATTR_MIN_STACK_SIZE
	.align		4
.L_31:
        /*0090*/ 	.byte	0x04, 0x12
        /*0092*/ 	.short	(.L_33 - .L_32)
	.align		4
.L_32:
        /*0094*/ 	.word	index@(_Z12sumOfSquaresPiS_i)
        /*0098*/ 	.word	0x00000008
.L_33:


//--------------------- .nv.compat                --------------------------
	.section	.nv.compat,"",@"SHT_CUDA_COMPAT_INFO"
	.align	4
        /*0000*/ 	.byte	0x02, 0x09, 0x00, 0x00, 0x02, 0x02, 0x01, 0x00, 0x02, 0x05, 0x05, 0x00, 0x03, 0x07, 0x01, 0x01
        /*0010*/ 	.byte	0x02, 0x03, 0x00, 0x00, 0x02, 0x06, 0x01, 0x00, 0x04, 0x0b, 0x08, 0x00, 0x01, 0x00, 0x00, 0x00
        /*0020*/ 	.byte	0x00, 0x00, 0x00, 0x00


//--------------------- .nv.info._Z13sumOfSquares3PiS_ --------------------------
	.section	.nv.info._Z13sumOfSquares3PiS_,"",@"SHT_CUDA_INFO"
	.sectionflags	@""
	.align	4


	//----- nvinfo : EIATTR_CUDA_API_VERSION
	.align		4
        /*0000*/ 	.byte	0x04, 0x37
        /*0002*/ 	.short	(.L_35 - .L_34)
.L_34:
        /*0004*/ 	.word	0x00000082


	//----- nvinfo : EIATTR_KPARAM_INFO
	.align		4
.L_35:
        /*0008*/ 	.byte	0x04, 0x17
        /*000a*/ 	.short	(.L_37 - .L_36)
.L_36:
        /*000c*/ 	.word	0x00000000
        /*0010*/ 	.short	0x0001
        /*0012*/ 	.short	0x0008
        /*0014*/ 	.byte	0x00, 0xf5, 0x21, 0x00


	//----- nvinfo : EIATTR_KPARAM_INFO
	.align		4
.L_37:
        /*0018*/ 	.byte	0x04, 0x17
        /*001a*/ 	.short	(.L_39 - .L_38)
.L_38:
        /*001c*/ 	.word	0x00000000
        /*0020*/ 	.short	0x0000
        /*0022*/ 	.short	0x0000
        /*0024*/ 	.byte	0x00, 0xf5, 0x21, 0x00


	//----- nvinfo : EIATTR_SPARSE_MMA_MASK
	.align		4
.L_39:
        /*0028*/ 	.byte	0x03, 0x50
        /*002a*/ 	.short	0x0000


	//----- nvinfo : EIATTR_MAXREG_COUNT
	.align		4
        /*002c*/ 	.byte	0x03, 0x1b
        /*002e*/ 	.short	0x00ff


	//----- nvinfo : EIATTR_EXTERNS
	.align		4
        /*0030*/ 	.byte	0x04, 0x0f
        /*0032*/ 	.short	(.L_41 - .L_40)


	//   ....[0]....
	.align		4
.L_40:
        /*0034*/ 	.word	index@(vprintf)


	//----- nvinfo : EIATTR_MERCURY_ISA_VERSION
	.align		4
.L_41:
        /*0038*/ 	.byte	0x03, 0x5f
        /*003a*/ 	.short	0x0101


	//----- nvinfo : EIATTR_UNUSED_LOAD_BYTE_OFFSET
	.align		4
        /*003c*/ 	.byte	0x04, 0x44
        /*003e*/ 	.short	(.L_43 - .L_42)


	//   ....[0]....
.L_42:
        /*0040*/ 	.word	0x000007e0
        /*0044*/ 	.word	0x0000fff0


	//----- nvinfo : EIATTR_VRC_CTA_INIT_COUNT
	.align		4
.L_43:
        /*0048*/ 	.byte	0x02, 0x4a
	.zero		1
	.zero		1


	//----- nvinfo : EIATTR_SYSCALL_OFFSETS
	.align		4
        /*004c*/ 	.byte	0x04, 0x46
        /*004e*/ 	.short	(.L_45 - .L_44)


	//   ....[0]....
.L_44:
        /*0050*/ 	.word	0x00000130


	//   ....[1]....
        /*0054*/ 	.word	0x000001c0


	//   ....[2]....
        /*0058*/ 	.word	0x00000260


	//   ....[3]....
        /*005c*/ 	.word	0x000002f0


	//   ....[4]....
        /*0060*/ 	.word	0x00000390


	//   ....[5]....
        /*0064*/ 	.word	0x00000430


	//   ....[6]....
        /*0068*/ 	.word	0x000005d0


	//   ....[7]....
        /*006c*/ 	.word	0x000006a0


	//----- nvinfo : EIATTR_EXIT_INSTR_OFFSETS
	.align		4
.L_45:
        /*0070*/ 	.byte	0x04, 0x1c
        /*0072*/ 	.short	(.L_47 - .L_46)


	//   ....[0]....
.L_46:
        /*0074*/ 	.word	0x00000c50


	//----- nvinfo : EIATTR_CRS_STACK_SIZE
	.align		4
.L_47:
        /*0078*/ 	.byte	0x04, 0x1e
        /*007a*/ 	.short	(.L_49 - .L_48)
.L_48:
        /*007c*/ 	.word	0x00000000


	//----- nvinfo : EIATTR_CBANK_PARAM_SIZE
	.align		4
.L_49:
        /*0080*/ 	.byte	0x03, 0x19
        /*0082*/ 	.short	0x0010


	//----- nvinfo : EIATTR_PARAM_CBANK
	.align		4
        /*0084*/ 	.byte	0x04, 0x0a
        /*0086*/ 	.short	(.L_51 - .L_50)
	.align		4
.L_50:
        /*0088*/ 	.word	index@(.nv.constant0._Z13sumOfSquares3PiS_)
        /*008c*/ 	.short	0x0380
        /*008e*/ 	.short	0x0010


	//----- nvinfo : EIATTR_SW_WAR
	.align		4
.L_51:
        /*0090*/ 	.byte	0x04, 0x36
        /*0092*/ 	.short	(.L_53 - .L_52)
.L_52:
        /*0094*/ 	.word	0x00000008
.L_53:


//--------------------- .nv.info._Z13sumOfSquares2PiS_ --------------------------
	.section	.nv.info._Z13sumOfSquares2PiS_,"",@"SHT_CUDA_INFO"
	.sectionflags	@""
	.align	4


	//----- nvinfo : EIATTR_CUDA_API_VERSION
	.align		4
        /*0000*/ 	.byte	0x04, 0x37
        /*0002*/ 	.short	(.L_55 - .L_54)
.L_54:
        /*0004*/ 	.word	0x00000082


	//----- nvinfo : EIATTR_KPARAM_INFO
	.align		4
.L_55:
        /*0008*/ 	.byte	0x04, 0x17
        /*000a*/ 	.short	(.L_57 - .L_56)
.L_56:
        /*000c*/ 	.word	0x00000000
        /*0010*/ 	.short	0x0001
        /*0012*/ 	.short	0x0008
        /*0014*/ 	.byte	0x00, 0xf5, 0x21, 0x00


	//----- nvinfo : EIATTR_KPARAM_INFO
	.align		4
.L_57:
        /*0018*/ 	.byte	0x04, 0x17
        /*001a*/ 	.short	(.L_59 - .L_58)
.L_58:
        /*001c*/ 	.word	0x00000000
        /*0020*/ 	.short	0x0000
        /*0022*/ 	.short	0x0000
        /*0024*/ 	.byte	0x00, 0xf5, 0x21, 0x00


	//----- nvinfo : EIATTR_SPARSE_MMA_MASK
	.align		4
.L_59:
        /*0028*/ 	.byte	0x03, 0x50
        /*002a*/ 	.short	0x0000


	//----- nvinfo : EIATTR_MAXREG_COUNT
	.align		4
        /*002c*/ 	.byte	0x03, 0x1b
        /*002e*/ 	.short	0x00ff


	//----- nvinfo : EIATTR_MERCURY_ISA_VERSION
	.align		4
        /*0030*/ 	.byte	0x03, 0x5f
        /*0032*/ 	.short	0x0101


	//----- nvinfo : EIATTR_VRC_CTA_INIT_COUNT
	.align		4
        /*0034*/ 	.byte	0x02, 0x4a
	.zero		1
	.zero		1


	//----- nvinfo : EIATTR_EXIT_INSTR_OFFSETS
	.align		4
        /*0038*/ 	.byte	0x04, 0x1c
        /*003a*/ 	.short	(.L_61 - .L_60)


	//   ....[0]....
.L_60:
        /*003c*/ 	.word	0x00000d30


	//----- nvinfo : EIATTR_CRS_STACK_SIZE
	.align		4
.L_61:
        /*0040*/ 	.byte	0x04, 0x1e
        /*0042*/ 	.short	(.L_63 - .L_62)
.L_62:
        /*0044*/ 	.word	0x00000000


	//----- nvinfo : EIATTR_CBANK_PARAM_SIZE
	.align		4
.L_63:
        /*0048*/ 	.byte	0x03, 0x19
        /*004a*/ 	.short	0x0010


	//----- nvinfo : EIATTR_PARAM_CBANK
	.align		4
        /*004c*/ 	.byte	0x04, 0x0a
        /*004e*/ 	.short	(.L_65 - .L_64)
	.align		4
.L_64:
        /*0050*/ 	.word	index@(.nv.constant0._Z13sumOfSquares2PiS_)
        /*0054*/ 	.short	0x0380
        /*0056*/ 	.short	0x0010


	//----- nvinfo : EIATTR_SW_WAR
	.align		4
.L_65:
        /*0058*/ 	.byte	0x04, 0x36
        /*005a*/ 	.short	(.L_67 - .L_66)
.L_66:
        /*005c*/ 	.word	0x00000008
.L_67:


//--------------------- .nv.info._Z13sumOfSquares1PiS_ --------------------------
	.section	.nv.info._Z13sumOfSquares1PiS_,"",@"SHT_CUDA_INFO"
	.sectionflags	@""
	.align	4


	//----- nvinfo : EIATTR_CUDA_API_VERSION
	.align		4
        /*0000*/ 	.byte	0x04, 0x37
        /*0002*/ 	.short	(.L_69 - .L_68)
.L_68:
        /*0004*/ 	.word	0x00000082


	//----- nvinfo : EIATTR_KPARAM_INFO
	.align		4
.L_69:
        /*0008*/ 	.byte	0x04, 0x17
        /*000a*/ 	.short	(.L_71 - .L_70)
.L_70:
        /*000c*/ 	.word	0x00000000
        /*0010*/ 	.short	0x0001
        /*0012*/ 	.short	0x0008
        /*0014*/ 	.byte	0x00, 0xf5, 0x21, 0x00


	//----- nvinfo : EIATTR_KPARAM_INFO
	.align		4
.L_71:
        /*0018*/ 	.byte	0x04, 0x17
        /*001a*/ 	.short	(.L_73 - .L_72)
.L_72:
        /*001c*/ 	.word	0x00000000
        /*0020*/ 	.short	0x0000
        /*0022*/ 	.short	0x0000
        /*0024*/ 	.byte	0x00, 0xf5, 0x21, 0x00


	//----- nvinfo : EIATTR_SPARSE_MMA_MASK
	.align		4
.L_73:
        /*0028*/ 	.byte	0x03, 0x50
        /*002a*/ 	.short	0x0000


	//----- nvinfo : EIATTR_MAXREG_COUNT
	.align		4
        /*002c*/ 	.byte	0x03, 0x1b
        /*002e*/ 	.short	0x00ff


	//----- nvinfo : EIATTR_MERCURY_ISA_VERSION
	.align		4
        /*0030*/ 	.byte	0x03, 0x5f
        /*0032*/ 	.short	0x0101


	//----- nvinfo : EIATTR_VRC_CTA_INIT_COUNT
	.align		4
        /*0034*/ 	.byte	0x02, 0x4a
	.zero		1
	.zero		1


	//----- nvinfo : EIATTR_EXIT_INSTR_OFFSETS
	.align		4
        /*0038*/ 	.byte	0x04, 0x1c
        /*003a*/ 	.short	(.L_75 - .L_74)


	//   ....[0]....
.L_74:
        /*003c*/ 	.word	0x00000780


	//----- nvinfo : EIATTR_CRS_STACK_SIZE
	.align		4
.L_75:
        /*0040*/ 	.byte	0x04, 0x1e
        /*0042*/ 	.short	(.L_77 - .L_76)
.L_76:
        /*0044*/ 	.word	0x00000000


	//----- nvinfo : EIATTR_CBANK_PARAM_SIZE
	.align		4
.L_77:
        /*0048*/ 	.byte	0x03, 0x19
        /*004a*/ 	.short	0x0010


	//----- nvinfo : EIATTR_PARAM_CBANK
	.align		4
        /*004c*/ 	.byte	0x04, 0x0a
        /*004e*/ 	.short	(.L_79 - .L_78)
	.align		4
.L_78:
        /*0050*/ 	.word	index@(.nv.constant0._Z13sumOfSquares1PiS_)
        /*0054*/ 	.short	0x0380
        /*0056*/ 	.short	0x0010


	//----- nvinfo : EIATTR_SW_WAR
	.align		4
.L_79:
        /*0058*/ 	.byte	0x04, 0x36
        /*005a*/ 	.short	(.L_81 - .L_80)
.L_80:
        /*005c*/ 	.word	0x00000008
.L_81:


//--------------------- .nv.info._Z12sumOfSquaresPiS_i --------------------------
	.section	.nv.info._Z12sumOfSquaresPiS_i,"",@"SHT_CUDA_INFO"
	.sectionflags	@""
	.align	4


	//----- nvinfo : EIATTR_CUDA_API_VERSION
	.align		4
        /*0000*/ 	.byte	0x04, 0x37
        /*0002*/ 	.short	(.L_83 - .L_82)
.L_82:
        /*0004*/ 	.word	0x00000082


	//----- nvinfo : EIATTR_KPARAM_INFO
	.align		4
.L_83:
        /*0008*/ 	.byte	0x04, 0x17
        /*000a*/ 	.short	(.L_85 - .L_84)
.L_84:
        /*000c*/ 	.word	0x00000000
        /*0010*/ 	.short	0x0002
        /*0012*/ 	.short	0x0010
        /*0014*/ 	.byte	0x00, 0xf0, 0x11, 0x00


	//----- nvinfo : EIATTR_KPARAM_INFO
	.align		4
.L_85:
        /*0018*/ 	.byte	0x04, 0x17
        /*001a*/ 	.short	(.L_87 - .L_86)
.L_86:
        /*001c*/ 	.word	0x00000000
        /*0020*/ 	.short	0x0001
        /*0022*/ 	.short	0x0008
        /*0024*/ 	.byte	0x00, 0xf5, 0x21, 0x00


	//----- nvinfo : EIATTR_KPARAM_INFO
	.align		4
.L_87:
        /*0028*/ 	.byte	0x04, 0x17
        /*002a*/ 	.short	(.L_89 - .L_88)
.L_88:
        /*002c*/ 	.word	0x00000000
        /*0030*/ 	.short	0x0000
        /*0032*/ 	.short	0x0000
        /*0034*/ 	.byte	0x00, 0xf5, 0x21, 0x00


	//----- nvinfo : EIATTR_SPARSE_MMA_MASK
	.align		4
.L_89:
        /*0038*/ 	.byte	0x03, 0x50
        /*003a*/ 	.short	0x0000


	//----- nvinfo : EIATTR_MAXREG_COUNT
	.align		4
        /*003c*/ 	.byte	0x03, 0x1b
        /*003e*/ 	.short	0x00ff


	//----- nvinfo : EIATTR_EXTERNS
	.align		4
        /*0040*/ 	.byte	0x04, 0x0f
        /*0042*/ 	.short	(.L_91 - .L_90)


	//   ....[0]....
	.align		4
.L_90:
        /*0044*/ 	.word	index@(vprintf)


	//----- nvinfo : EIATTR_MERCURY_ISA_VERSION
	.align		4
.L_91:
        /*0048*/ 	.byte	0x03, 0x5f
        /*004a*/ 	.short	0x0101


	//----- nvinfo : EIATTR_VRC_CTA_INIT_COUNT
	.align		4
        /*004c*/ 	.byte	0x02, 0x4a
	.zero		1
	.zero		1


	//----- nvinfo : EIATTR_SYSCALL_OFFSETS
	.align		4
        /*0050*/ 	.byte	0x04, 0x46
        /*0052*/ 	.short	(.L_93 - .L_92)


	//   ....[0]....
.L_92:
        /*0054*/ 	.word	0x00000110


	//   ....[1]....
        /*0058*/ 	.word	0x000001c0


	//   ....[2]....
        /*005c*/ 	.word	0x00000270


	//   ....[3]....
        /*0060*/ 	.word	0x00000330


	//----- nvinfo : EIATTR_EXIT_INSTR_OFFSETS
	.align		4
.L_93:
        /*0064*/ 	.byte	0x04, 0x1c
        /*0066*/ 	.short	(.L_95 - .L_94)


	//   ....[0]....
.L_94:
        /*0068*/ 	.word	0x00001cf0


	//----- nvinfo : EIATTR_CBANK_PARAM_SIZE
	.align		4
.L_95:
        /*006c*/ 	.byte	0x03, 0x19
        /*006e*/ 	.short	0x0014


	//----- nvinfo : EIATTR_PARAM_CBANK
	.align		4
        /*0070*/ 	.byte	0x04, 0x0a
        /*0072*/ 	.short	(.L_97 - .L_96)
	.align		4
.L_96:
        /*0074*/ 	.word	index@(.nv.constant0._Z12sumOfSquaresPiS_i)
        /*0078*/ 	.short	0x0380
        /*007a*/ 	.short	0x0014


	//----- nvinfo : EIATTR_SW_WAR
	.align		4
.L_97:
        /*007c*/ 	.byte	0x04, 0x36
        /*007e*/ 	.short	(.L_99 - .L_98)
.L_98:
        /*0080*/ 	.word	0x00000008
.L_99:


//--------------------- .nv.callgraph             --------------------------
	.section	.nv.callgraph,"",@"SHT_CUDA_CALLGRAPH"
	.align	4
	.sectionentsize	8
	.align		4
        /*0000*/ 	.word	0x00000000
	.align		4
        /*0004*/ 	.word	0xffffffff
	.align		4
        /*0008*/ 	.word	index@(_Z13sumOfSquares3PiS_)
	.align		4
        /*000c*/ 	.word	index@(vprintf)
	.align		4
        /*0010*/ 	.word	index@(_Z12sumOfSquaresPiS_i)
	.align		4
        /*0014*/ 	.word	index@(vprintf)
	.align		4
        /*0018*/ 	.word	0x00000000
	.align		4
        /*001c*/ 	.word	0xfffffffe
	.align		4
        /*0020*/ 	.word	0x00000000
	.align		4
        /*0024*/ 	.word	0xfffffffd
	.align		4
        /*0028*/ 	.word	0x00000000
	.align		4
        /*002c*/ 	.word	0xfffffffc


//--------------------- .nv.constant4             --------------------------
	.section	.nv.constant4,"a",@progbits
	.align	8
	.align		8
.nv.constant4:
        /*0000*/ 	.dword	vprintf
	.align		8
        /*0008*/ 	.dword	$str
	.align		8
        /*0010*/ 	.dword	$str$1
	.align		8
        /*0018*/ 	.dword	$str$2
	.align		8
        /*0020*/ 	.dword	$str$3
	.align		8
        /*0028*/ 	.dword	$str$4
	.align		8
        /*0030*/ 	.dword	$str$5
	.align		8
        /*0038*/ 	.dword	$str$6
	.align		8
        /*0040*/ 	.dword	$str$7


//--------------------- .text._Z13sumOfSquares3PiS_ --------------------------
	.section	.text._Z13sumOfSquares3PiS_,"ax",@progbits
	.align	128
.text._Z13sumOfSquares3PiS_:
        .type           _Z13sumOfSquares3PiS_,@function
        .size           _Z13sumOfSquares3PiS_,(.L_x_47 - _Z13sumOfSquares3PiS_)
        .other          _Z13sumOfSquares3PiS_,@"STO_CUDA_ENTRY STV_DEFAULT"
_Z13sumOfSquares3PiS_:
[----:B------:R-:W0:Y:S01]  /*0000*/  LDC R1, c[0x0][0x37c] ;  /* 0x0000df00ff017b82 */ /* 0x000e220000000800 */
[----:B------:R-:W1:Y:S01]  /*0010*/  LDCU UR4, c[0x0][0x2f8] ;  /* 0x00005f00ff0477ac */ /* 0x000e620008000800 */
[----:B0-----:R-:W-:Y:S01]  /*0020*/  VIADD R1, R1, 0xfffffff8 ;  /* 0xfffffff801017836 */ /* 0x001fe20000000000 */
[----:B------:R-:W-:Y:S01]  /*0030*/  MOV R16, 0x0 ;  /* 0x0000000000107802 */ /* 0x000fe20000000f00 */
[----:B------:R-:W-:Y:S01]  /*0040*/  IMAD.MOV.U32 R10, RZ, RZ, 0x4 ;  /* 0x00000004ff0a7424 */ /* 0x000fe200078e00ff */
[----:B------:R-:W0:Y:S01]  /*0050*/  LDCU UR5, c[0x0][0x2fc] ;  /* 0x00005f80ff0577ac */ /* 0x000e220008000800 */
[----:B------:R-:W-:Y:S01]  /*0060*/  IMAD.MOV.U32 R11, RZ, RZ, 0x0 ;  /* 0x00000000ff0b7424 */ /* 0x000fe200078e00ff */
[----:B------:R-:W2:Y:S01]  /*0070*/  S2R R18, SR_TID.X ;  /* 0x0000000000127919 */ /* 0x000ea20000002100 */
[----:B------:R3:W4:Y:S01]  /*0080*/  LDC.64 R8, c[0x4][R16] ;  /* 0x0100000010087b82 */ /* 0x0007220000000a00 */
[----:B------:R-:W5:Y:S01]  /*0090*/  LDCU.64 UR6, c[0x4][0x28] ;  /* 0x01000500ff0677ac */ /* 0x000f620008000a00 */
[----:B------:R-:W2:Y:S01]  /*00a0*/  S2R R2, SR_CTAID.X ;  /* 0x0000000000027919 */ /* 0x000ea20000002500 */
[----:B------:R3:W-:Y:S01]  /*00b0*/  STL.64 [R1], R10 ;  /* 0x0000000a01007387 */ /* 0x0007e20000100a00 */
[----:B-1----:R-:W-:-:S05]  /*00c0*/  IADD3 R22, P0, PT, R1, UR4, RZ ;  /* 0x0000000401167c10 */ /* 0x002fca000ff1e0ff */
[----:B0-----:R-:W-:Y:S02]  /*00d0*/  IMAD.X R17, RZ, RZ, UR5, P0 ;  /* 0x00000005ff117e24 */ /* 0x001fe400080e06ff */
[----:B------:R-:W-:Y:S02]  /*00e0*/  IMAD.MOV.U32 R6, RZ, RZ, R22 ;  /* 0x000000ffff067224 */ /* 0x000fe400078e0016 */
[----:B-----5:R-:W-:Y:S02]  /*00f0*/  IMAD.U32 R4, RZ, RZ, UR6 ;  /* 0x00000006ff047e24 */ /* 0x020fe4000f8e00ff */
[----:B------:R-:W-:Y:S02]  /*0100*/  IMAD.U32 R5, RZ, RZ, UR7 ;  /* 0x00000007ff057e24 */ /* 0x000fe4000f8e00ff */
[----:B---3--:R-:W-:-:S07]  /*0110*/  IMAD.MOV.U32 R7, RZ, RZ, R17 ;  /* 0x000000ffff077224 */ /* 0x008fce00078e0011 */
[----:B------:R-:W-:-:S07]  /*0120*/  LEPC R20, `(.L_x_0) ;  /* 0x000000001014794e */ /* 0x000fce0000000000 */
[----:B--2-4-:R-:W-:Y:S05]  /*0130*/  CALL.ABS.NOINC R8 ;  /* 0x0000000008007343 */ /* 0x014fea0003c00000 */
.L_x_0:
[----:B------:R0:W-:Y:S01]  /*0140*/  STL [R1], R18 ;  /* 0x0000001201007387 */ /* 0x0001e20000100800 */
[----:B------:R0:W1:Y:S01]  /*0150*/  LDC.64 R8, c[0x4][R16] ;  /* 0x0100000010087b82 */ /* 0x0000620000000a00 */
[----:B------:R-:W2:Y:S01]  /*0160*/  LDCU.64 UR4, c[0x4][0x8] ;  /* 0x01000100ff0477ac */ /* 0x000ea20008000a00 */
[----:B------:R-:W-:Y:S02]  /*0170*/  IMAD.MOV.U32 R6, RZ, RZ, R22 ;  /* 0x000000ffff067224 */ /* 0x000fe400078e0016 */
[----:B------:R-:W-:Y:S02]  /*0180*/  IMAD.MOV.U32 R7, RZ, RZ, R17 ;  /* 0x000000ffff077224 */ /* 0x000fe400078e0011 */
[----:B--2---:R-:W-:Y:S01]  /*0190*/  IMAD.U32 R4, RZ, RZ, UR4 ;  /* 0x00000004ff047e24 */ /* 0x004fe2000f8e00ff */
[----:B0-----:R-:W-:-:S07]  /*01a0*/  MOV R5, UR5 ;  /* 0x0000000500057c02 */ /* 0x001fce0008000f00 */
[----:B------:R-:W-:-:S07]  /*01b0*/  LEPC R20, `(.L_x_1) ;  /* 0x000000001014794e */ /* 0x000fce0000000000 */
[----:B-1----:R-:W-:Y:S05]  /*01c0*/  CALL.ABS.NOINC R8 ;  /* 0x0000000008007343 */ /* 0x002fea0003c00000 */
.L_x_1:
[----:B------:R-:W0:Y:S01]  /*01d0*/  S2R R0, SR_TID.Y ;  /* 0x0000000000007919 */ /* 0x000e220000002200 */
[----:B------:R1:W2:Y:S01]  /*01e0*/  LDC.64 R8, c[0x4][R16] ;  /* 0x0100000010087b82 */ /* 0x0002a20000000a00 */
[----:B------:R-:W3:Y:S01]  /*01f0*/  LDCU.64 UR4, c[0x4][0x30] ;  /* 0x01000600ff0477ac */ /* 0x000ee20008000a00 */
[----:B------:R-:W-:Y:S02]  /*0200*/  IMAD.MOV.U32 R6, RZ, RZ, R22 ;  /* 0x000000ffff067224 */ /* 0x000fe400078e0016 */
[----:B------:R-:W-:Y:S02]  /*0210*/  IMAD.MOV.U32 R7, RZ, RZ, R17 ;  /* 0x000000ffff077224 */ /* 0x000fe400078e0011 */
[----:B---3--:R-:W-:Y:S02]  /*0220*/  IMAD.U32 R4, RZ, RZ, UR4 ;  /* 0x00000004ff047e24 */ /* 0x008fe4000f8e00ff */
[----:B------:R-:W-:Y:S01]  /*0230*/  IMAD.U32 R5, RZ, RZ, UR5 ;  /* 0x00000005ff057e24 */ /* 0x000fe2000f8e00ff */
[----:B0-----:R1:W-:Y:S06]  /*0240*/  STL [R1], R0 ;  /* 0x0000000001007387 */ /* 0x0013ec0000100800 */
[----:B------:R-:W-:-:S07]  /*0250*/  LEPC R20, `(.L_x_2) ;  /* 0x000000001014794e */ /* 0x000fce0000000000 */
[----:B-12---:R-:W-:Y:S05]  /*0260*/  CALL.ABS.NOINC R8 ;  /* 0x0000000008007343 */ /* 0x006fea0003c00000 */
.L_x_2:
        /* <DEDUP_REMOVED lines=9> */
.L_x_3:
[----:B------:R-:W0:Y:S01]  /*0300*/  LDC R19, c[0x0][0x360] ;  /* 0x0000d800ff137b82 */ /* 0x000e220000000800 */
[----:B------:R-:W1:Y:S01]  /*0310*/  LDCU.64 UR4, c[0x4][0x18] ;  /* 0x01000300ff0477ac */ /* 0x000e620008000a00 */
[----:B------:R-:W-:Y:S02]  /*0320*/  IMAD.MOV.U32 R6, RZ, RZ, R22 ;  /* 0x000000ffff067224 */ /* 0x000fe400078e0016 */
[----:B------:R-:W-:-:S04]  /*0330*/  IMAD.MOV.U32 R7, RZ, RZ, R17 ;  /* 0x000000ffff077224 */ /* 0x000fc800078e0011 */
[----:B------:R2:W3:Y:S01]  /*0340*/  LDC.64 R8, c[0x4][R16] ;  /* 0x0100000010087b82 */ /* 0x0004e20000000a00 */
[----:B-1----:R-:W-:Y:S02]  /*0350*/  IMAD.U32 R4, RZ, RZ, UR4 ;  /* 0x00000004ff047e24 */ /* 0x002fe4000f8e00ff */
[----:B------:R-:W-:Y:S01]  /*0360*/  IMAD.U32 R5, RZ, RZ, UR5 ;  /* 0x00000005ff057e24 */ /* 0x000fe2000f8e00ff */
[----:B0-----:R2:W-:Y:S06]  /*0370*/  STL [R1], R19 ;  /* 0x0000001301007387 */ /* 0x0015ec0000100800 */
[----:B------:R-:W-:-:S07]  /*0380*/  LEPC R20, `(.L_x_4) ;  /* 0x000000001014794e */ /* 0x000fce0000000000 */
[----:B--23--:R-:W-:Y:S05]  /*0390*/  CALL.ABS.NOINC R8 ;  /* 0x0000000008007343 */ /* 0x00cfea0003c00000 */
.L_x_4:
[----:B------:R-:W0:Y:S01]  /*03a0*/  LDC R24, c[0x0][0x370] ;  /* 0x0000dc00ff187b82 */ /* 0x000e220000000800 */
[----:B------:R-:W1:Y:S01]  /*03b0*/  LDCU.64 UR4, c[0x4][0x20] ;  /* 0x01000400ff0477ac */ /* 0x000e620008000a00 */
[----:B------:R-:W-:Y:S02]  /*03c0*/  IMAD.MOV.U32 R6, RZ, RZ, R22 ;  /* 0x000000ffff067224 */ /* 0x000fe400078e0016 */
[----:B------:R-:W-:-:S04]  /*03d0*/  IMAD.MOV.U32 R7, RZ, RZ, R17 ;  /* 0x000000ffff077224 */ /* 0x000fc800078e0011 */
[----:B------:R2:W3:Y:S01]  /*03e0*/  LDC.64 R8, c[0x4][R16] ;  /* 0x0100000010087b82 */ /* 0x0004e20000000a00 */
[----:B-1----:R-:W-:Y:S01]  /*03f0*/  IMAD.U32 R4, RZ, RZ, UR4 ;  /* 0x00000004ff047e24 */ /* 0x002fe2000f8e00ff */
[----:B------:R-:W-:Y:S01]  /*0400*/  MOV R5, UR5 ;  /* 0x0000000500057c02 */ /* 0x000fe20008000f00 */
[----:B0-----:R2:W-:Y:S06]  /*0410*/  STL [R1], R24 ;  /* 0x0000001801007387 */ /* 0x0015ec0000100800 */
[----:B------:R-:W-:-:S07]  /*0420*/  LEPC R20, `(.L_x_5) ;  /* 0x000000001014794e */ /* 0x000fce0000000000 */
[----:B--23--:R-:W-:Y:S05]  /*0430*/  CALL.ABS.NOINC R8 ;  /* 0x0000000008007343 */ /* 0x00cfea0003c00000 */
.L_x_5:
[----:B------:R-:W-:Y:S01]  /*0440*/  IMAD R0, R2, R19, R18 ;  /* 0x0000001302007224 */ /* 0x000fe200078e0212 */
[----:B------:R-:W0:Y:S01]  /*0450*/  LDC.64 R16, c[0x0][0x358] ;  /* 0x0000d600ff107b82 */ /* 0x000e220000000a00 */
[----:B------:R-:W-:Y:S01]  /*0460*/  BSSY.RECONVERGENT B0, `(.L_x_6) ;  /* 0x0000010000007945 */ /* 0x000fe20003800200 */
[----:B------:R-:W-:Y:S01]  /*0470*/  IMAD.MOV.U32 R22, RZ, RZ, RZ ;  /* 0x000000ffff167224 */ /* 0x000fe200078e00ff */
[----:B------:R-:W-:Y:S02]  /*0480*/  MOV R23, 0x0 ;  /* 0x0000000000177802 */ /* 0x000fe40000000f00 */
[----:B------:R-:W-:-:S13]  /*0490*/  ISETP.GT.AND P0, PT, R0, 0xc7, PT ;  /* 0x000000c70000780c */ /* 0x000fda0003f04270 */
[----:B------:R-:W-:Y:S05]  /*04a0*/  @P0 BRA `(.L_x_7) ;  /* 0x00000000002c0947 */ /* 0x000fea0003800000 */
[----:B------:R-:W1:Y:S01]  /*04b0*/  LDC.64 R6, c[0x0][0x380] ;  /* 0x0000e000ff067b82 */ /* 0x000e620000000a00 */
[----:B------:R-:W-:Y:S02]  /*04c0*/  IMAD R3, R19, R24, RZ ;  /* 0x0000001813037224 */ /* 0x000fe400078e02ff */
[----:B------:R-:W-:-:S07]  /*04d0*/  IMAD.MOV.U32 R22, RZ, RZ, RZ ;  /* 0x000000ffff167224 */ /* 0x000fce00078e00ff */
.L_x_8:
[----:B0-----:R-:W-:Y:S01]  /*04e0*/  R2UR UR4, R16 ;  /* 0x00000000100472ca */ /* 0x001fe200000e0000 */
[----:B-1----:R-:W-:Y:S01]  /*04f0*/  IMAD.WIDE R4, R0, 0x4, R6 ;  /* 0x0000000400047825 */ /* 0x002fe200078e0206 */
[----:B------:R-:W-:-:S13]  /*0500*/  R2UR UR5, R17 ;  /* 0x00000000110572ca */ /* 0x000fda00000e0000 */
[----:B------:R-:W2:Y:S01]  /*0510*/  LDG.E R5, desc[UR4][R4.64] ;  /* 0x0000000404057981 */ /* 0x000ea2000c1e1900 */
[----:B------:R-:W-:-:S05]  /*0520*/  IMAD.IADD R0, R3, 0x1, R0 ;  /* 0x0000000103007824 */ /* 0x000fca00078e0200 */
[----:B------:R-:W-:Y:S01]  /*0530*/  ISETP.GE.AND P0, PT, R0, 0xc8, PT ;  /* 0x000000c80000780c */ /* 0x000fe20003f06270 */
[----:B--2---:R-:W-:-:S12]  /*0540*/  IMAD R22, R5, R5, R22 ;  /* 0x0000000505167224 */ /* 0x004fd800078e0216 */
[----:B------:R-:W-:Y:S05]  /*0550*/  @!P0 BRA `(.L_x_8) ;  /* 0xfffffffc00e08947 */ /* 0x000fea000383ffff */
.L_x_7:
[----:B------:R-:W-:Y:S05]  /*0560*/  BSYNC.RECONVERGENT B0 ;  /* 0x0000000000007941 */ /* 0x000fea0003800200 */
.L_x_6:
[----:B------:R1:W2:Y:S01]  /*0570*/  LDC.64 R8, c[0x4][R23] ;  /* 0x0100000017087b82 */ /* 0x0002a20000000a00 */
[----:B------:R-:W3:Y:S01]  /*0580*/  LDCU.64 UR4, c[0x4][0x38] ;  /* 0x01000700ff0477ac */ /* 0x000ee20008000a00 */
[----:B------:R-:W-:Y:S01]  /*0590*/  CS2R R6, SRZ ;  /* 0x0000000000067805 */ /* 0x000fe2000001ff00 */
[----:B---3--:R-:W-:Y:S02]  /*05a0*/  IMAD.U32 R4, RZ, RZ, UR4 ;  /* 0x00000004ff047e24 */ /* 0x008fe4000f8e00ff */
[----:B-1----:R-:W-:-:S07]  /*05b0*/  IMAD.U32 R5, RZ, RZ, UR5 ;  /* 0x00000005ff057e24 */ /* 0x002fce000f8e00ff */
[----:B------:R-:W-:-:S07]  /*05c0*/  LEPC R20, `(.L_x_9) ;  /* 0x000000001014794e */ /* 0x000fce0000000000 */
[----:B0-2---:R-:W-:Y:S05]  /*05d0*/  CALL.ABS.NOINC R8 ;  /* 0x0000000008007343 */ /* 0x005fea0003c00000 */
.L_x_9:
[----:B------:R-:W0:Y:S01]  /*05e0*/  S2UR UR5, SR_CgaCtaId ;  /* 0x00000000000579c3 */ /* 0x000e220000008800 */
[----:B------:R-:W-:Y:S01]  /*05f0*/  UMOV UR4, 0x400 ;  /* 0x0000040000047882 */ /* 0x000fe20000000000 */
[----:B------:R-:W1:Y:S01]  /*0600*/  LDCU.64 UR6, c[0x4][0x40] ;  /* 0x01000800ff0677ac */ /* 0x000e620008000a00 */
[----:B------:R-:W-:-:S05]  /*0610*/  CS2R R6, SRZ ;  /* 0x0000000000067805 */ /* 0x000fca000001ff00 */
[----:B------:R2:W3:Y:S01]  /*0620*/  LDC.64 R8, c[0x4][R23] ;  /* 0x0100000017087b82 */ /* 0x0004e20000000a00 */
[----:B-1----:R-:W-:Y:S01]  /*0630*/  MOV R4, UR6 ;  /* 0x0000000600047c02 */ /* 0x002fe20008000f00 */
[----:B------:R-:W-:Y:S01]  /*0640*/  IMAD.U32 R5, RZ, RZ, UR7 ;  /* 0x00000007ff057e24 */ /* 0x000fe2000f8e00ff */
[----:B0-----:R-:W-:-:S06]  /*0650*/  ULEA UR4, UR5, UR4, 0x18 ;  /* 0x0000000405047291 */ /* 0x001fcc000f8ec0ff */
[----:B------:R-:W-:-:S05]  /*0660*/  LEA R3, R18, UR4, 0x2 ;  /* 0x0000000412037c11 */ /* 0x000fca000f8e10ff */
[----:B------:R2:W-:Y:S04]  /*0670*/  STS [R3], R22 ;  /* 0x0000001603007388 */ /* 0x0005e80000000800 */
[----:B------:R-:W-:Y:S01]  /*0680*/  STS [UR4+0x30], RZ ;  /* 0x000030ffff007988 */ /* 0x000fe20008000804 */
[----:B------:R-:W-:-:S07]  /*0690*/  LEPC R20, `(.L_x_10) ;  /* 0x000000001014794e */ /* 0x000fce0000000000 */
[----:B--23--:R-:W-:Y:S05]  /*06a0*/  CALL.ABS.NOINC R8 ;  /* 0x0000000008007343 */ /* 0x00cfea0003c00000 */
.L_x_10:
[----:B------:R-:W0:Y:S01]  /*06b0*/  S2R R0, SR_CgaCtaId ;  /* 0x0000000000007919 */ /* 0x000e220000008800 */
[----:B------:R-:W-:Y:S01]  /*06c0*/  MOV R3, 0x400 ;  /* 0x0000040000037802 */ /* 0x000fe20000000f00 */
[----:B------:R-:W-:Y:S01]  /*06d0*/  BSSY.RECONVERGENT B0, `(.L_x_11) ;  /* 0x0000052000007945 */ /* 0x000fe20003800200 */
[----:B------:R-:W-:-:S04]  /*06e0*/  ISETP.GE.U32.AND P0, PT, R19, 0x2, PT ;  /* 0x000000021300780c */ /* 0x000fc80003f06070 */
[----:B------:R-:W-:Y:S02]  /*06f0*/  ISETP.NE.OR P0, PT, R18, RZ, !P0 ;  /* 0x000000ff1200720c */ /* 0x000fe40004705670 */
[----:B0-----:R-:W-:-:S05]  /*0700*/  LEA R3, R0, R3, 0x18 ;  /* 0x0000000300037211 */ /* 0x001fca00078ec0ff */
[----:B------:R0:W1:Y:S06]  /*0710*/  LDS R0, [R3] ;  /* 0x0000000003007984 */ /* 0x00006c0000000800 */
[----:B------:R-:W-:Y:S05]  /*0720*/  @P0 BRA `(.L_x_12) ;  /* 0x0000000400300947 */ /* 0x000fea0003800000 */
[C---:B------:R-:W-:Y:S02]  /*0730*/  VIADD R4, R19.reuse, 0xfffffffe ;  /* 0xfffffffe13047836 */ /* 0x040fe40000000000 */
[----:B------:R-:W-:Y:S02]  /*0740*/  VIADD R19, R19, 0xffffffff ;  /* 0xffffffff13137836 */ /* 0x000fe40000000000 */
[----:B------:R-:W-:Y:S01]  /*0750*/  IMAD.MOV.U32 R24, RZ, RZ, 0x1 ;  /* 0x00000001ff187424 */ /* 0x000fe200078e00ff */
[----:B------:R-:W-:Y:S02]  /*0760*/  ISETP.GE.U32.AND P0, PT, R4, 0xf, PT ;  /* 0x0000000f0400780c */ /* 0x000fe40003f06070 */
[----:B------:R-:W-:-:S11]  /*0770*/  LOP3.LUT R27, R19, 0xf, RZ, 0xc0, !PT ;  /* 0x0000000f131b7812 */ /* 0x000fd600078ec0ff */
[----:B------:R-:W-:Y:S05]  /*0780*/  @!P0 BRA `(.L_x_13) ;  /* 0x0000000000648947 */ /* 0x000fea0003800000 */
[----:B------:R-:W-:Y:S01]  /*0790*/  LOP3.LUT R25, R19, 0xfffffff0, RZ, 0xc0, !PT ;  /* 0xfffffff013197812 */ /* 0x000fe200078ec0ff */
[----:B------:R-:W-:Y:S01]  /*07a0*/  BSSY.RECONVERGENT B1, `(.L_x_14) ;  /* 0x0000016000017945 */ /* 0x000fe20003800200 */
[----:B------:R-:W-:Y:S02]  /*07b0*/  VIADD R18, R3, 0x20 ;  /* 0x0000002003127836 */ /* 0x000fe40000000000 */
[----:B------:R-:W-:Y:S02]  /*07c0*/  IMAD.MOV.U32 R24, RZ, RZ, RZ ;  /* 0x000000ffff187224 */ /* 0x000fe400078e00ff */
[----:B------:R-:W-:-:S07]  /*07d0*/  IMAD.MOV R25, RZ, RZ, -R25 ;  /* 0x000000ffff197224 */ /* 0x000fce00078e0a19 */
.L_x_15:
[----:B------:R-:W1:Y:S01]  /*07e0*/  LDS.128 R4, [R18+-0x20] ;  /* 0xffffe00012047984 */ /* 0x000e620000000c00 */
[----:B------:R-:W-:Y:S01]  /*07f0*/  IADD3 R25, PT, PT, R25, 0x10, RZ ;  /* 0x0000001019197810 */ /* 0x000fe20007ffe0ff */
[----:B------:R-:W-:Y:S02]  /*0800*/  VIADD R24, R24, 0x10 ;  /* 0x0000001018187836 */ /* 0x000fe40000000000 */
[----:B------:R-:W2:Y:S01]  /*0810*/  LDS.128 R8, [R18+-0x10] ;  /* 0xfffff00012087984 */ /* 0x000ea20000000c00 */
[----:B------:R-:W-:-:S03]  /*0820*/  ISETP.NE.AND P0, PT, R25, RZ, PT ;  /* 0x000000ff1900720c */ /* 0x000fc60003f05270 */
[----:B------:R-:W3:Y:S04]  /*0830*/  LDS.128 R12, [R18] ;  /* 0x00000000120c7984 */ /* 0x000ee80000000c00 */
[----:B------:R-:W4:Y:S04]  /*0840*/  LDS.128 R20, [R18+0x10] ;  /* 0x0000100012147984 */ /* 0x000f280000000c00 */
[----:B------:R5:W0:Y:S02]  /*0850*/  LDS R26, [R18+0x20] ;  /* 0x00002000121a7984 */ /* 0x000a240000000800 */
[----:B-----5:R-:W-:Y:S01]  /*0860*/  VIADD R18, R18, 0x40 ;  /* 0x0000004012127836 */ /* 0x020fe20000000000 */
[----:B-1----:R-:W-:-:S04]  /*0870*/  IADD3 R5, PT, PT, R6, R0, R5 ;  /* 0x0000000006057210 */ /* 0x002fc80007ffe005 */
[----:B--2---:R-:W-:-:S04]  /*0880*/  IADD3 R5, PT, PT, R8, R5, R7 ;  /* 0x0000000508057210 */ /* 0x004fc80007ffe007 */
[----:B------:R-:W-:-:S04]  /*0890*/  IADD3 R5, PT, PT, R10, R5, R9 ;  /* 0x000000050a057210 */ /* 0x000fc80007ffe009 */
[----:B---3--:R-:W-:-:S04]  /*08a0*/  IADD3 R5, PT, PT, R12, R5, R11 ;  /* 0x000000050c057210 */ /* 0x008fc80007ffe00b */
[----:B------:R-:W-:-:S04]  /*08b0*/  IADD3 R5, PT, PT, R14, R5, R13 ;  /* 0x000000050e057210 */ /* 0x000fc80007ffe00d */
[----:B----4-:R-:W-:-:S04]  /*08c0*/  IADD3 R5, PT, PT, R20, R5, R15 ;  /* 0x0000000514057210 */ /* 0x010fc80007ffe00f */
[----:B------:R-:W-:-:S04]  /*08d0*/  IADD3 R5, PT, PT, R22, R5, R21 ;  /* 0x0000000516057210 */ /* 0x000fc80007ffe015 */
[----:B0-----:R-:W-:Y:S01]  /*08e0*/  IADD3 R0, PT, PT, R26, R5, R23 ;  /* 0x000000051a007210 */ /* 0x001fe20007ffe017 */
[----:B------:R-:W-:Y:S06]  /*08f0*/  @P0 BRA `(.L_x_15) ;  /* 0xfffffffc00b80947 */ /* 0x000fec000383ffff */
[----:B------:R-:W-:Y:S05]  /*0900*/  BSYNC.RECONVERGENT B1 ;  /* 0x0000000000017941 */ /* 0x000fea0003800200 */
.L_x_14:
[----:B------:R-:W-:-:S07]  /*0910*/  VIADD R24, R24, 0x1 ;  /* 0x0000000118187836 */ /* 0x000fce0000000000 */
.L_x_13:
[----:B------:R-:W-:-:S13]  /*0920*/  ISETP.NE.AND P0, PT, R27, RZ, PT ;  /* 0x000000ff1b00720c */ /* 0x000fda0003f05270 */
[----:B------:R-:W-:Y:S05]  /*0930*/  @!P0 BRA `(.L_x_16) ;  /* 0x0000000000a88947 */ /* 0x000fea0003800000 */
[----:B------:R-:W-:Y:S02]  /*0940*/  ISETP.GE.U32.AND P0, PT, R27, 0x8, PT ;  /* 0x000000081b00780c */ /* 0x000fe40003f06070 */
[----:B------:R-:W-:-:S04]  /*0950*/  LOP3.LUT R13, R19, 0x7, RZ, 0xc0, !PT ;  /* 0x00000007130d7812 */ /* 0x000fc800078ec0ff */
[----:B------:R-:W-:-:S07]  /*0960*/  ISETP.NE.AND P1, PT, R13, RZ, PT ;  /* 0x000000ff0d00720c */ /* 0x000fce0003f25270 */
[----:B------:R-:W-:Y:S06]  /*0970*/  @!P0 BRA `(.L_x_17) ;  /* 0x0000000000388947 */ /* 0x000fec0003800000 */
[C---:B------:R-:W-:Y:S02]  /*0980*/  IMAD R4, R24.reuse, 0x4, R3 ;  /* 0x0000000418047824 */ /* 0x040fe400078e0203 */
[----:B------:R-:W-:-:S03]  /*0990*/  VIADD R24, R24, 0x8 ;  /* 0x0000000818187836 */ /* 0x000fc60000000000 */
[----:B------:R-:W-:Y:S04]  /*09a0*/  LDS R5, [R4] ;  /* 0x0000000004057984 */ /* 0x000fe80000000800 */
[----:B------:R-:W1:Y:S04]  /*09b0*/  LDS R6, [R4+0x4] ;  /* 0x0000040004067984 */ /* 0x000e680000000800 */
[----:B------:R-:W-:Y:S04]  /*09c0*/  LDS R8, [R4+0x8] ;  /* 0x0000080004087984 */ /* 0x000fe80000000800 */
[----:B------:R-:W2:Y:S04]  /*09d0*/  LDS R7, [R4+0xc] ;  /* 0x00000c0004077984 */ /* 0x000ea80000000800 */
[----:B------:R-:W-:Y:S04]  /*09e0*/  LDS R10, [R4+0x10] ;  /* 0x00001000040a7984 */ /* 0x000fe80000000800 */
[----:B------:R-:W3:Y:S04]  /*09f0*/  LDS R9, [R4+0x14] ;  /* 0x0000140004097984 */ /* 0x000ee80000000800 */
[----:B------:R-:W-:Y:S04]  /*0a00*/  LDS R12, [R4+0x18] ;  /* 0x00001800040c7984 */ /* 0x000fe80000000800 */
[----:B------:R-:W4:Y:S01]  /*0a10*/  LDS R11, [R4+0x1c] ;  /* 0x00001c00040b7984 */ /* 0x000f220000000800 */
[----:B-1----:R-:W-:-:S04]  /*0a20*/  IADD3 R5, PT, PT, R6, R0, R5 ;  /* 0x0000000006057210 */ /* 0x002fc80007ffe005 */
[----:B--2---:R-:W-:-:S04]  /*0a30*/  IADD3 R5, PT, PT, R7, R5, R8 ;  /* 0x0000000507057210 */ /* 0x004fc80007ffe008 */
[----:B---3--:R-:W-:-:S04]  /*0a40*/  IADD3 R5, PT, PT, R9, R5, R10 ;  /* 0x0000000509057210 */ /* 0x008fc80007ffe00a */
[----:B----4-:R-:W-:-:S07]  /*0a50*/  IADD3 R0, PT, PT, R11, R5, R12 ;  /* 0x000000050b007210 */ /* 0x010fce0007ffe00c */
.L_x_17:
[----:B------:R-:W-:Y:S04]  /*0a60*/  BSSY.RECONVERGENT B1, `(.L_x_16) ;  /* 0x0000017000017945 */ /* 0x000fe80003800200 */
[----:B------:R-:W-:Y:S05]  /*0a70*/  @!P1 BRA `(.L_x_18) ;  /* 0x0000000000549947 */ /* 0x000fea0003800000 */
[----:B------:R-:W-:Y:S02]  /*0a80*/  ISETP.GE.U32.AND P0, PT, R13, 0x4, PT ;  /* 0x000000040d00780c */ /* 0x000fe40003f06070 */
[----:B------:R-:W-:-:S04]  /*0a90*/  LOP3.LUT R19, R19, 0x3, RZ, 0xc0, !PT ;  /* 0x0000000313137812 */ /* 0x000fc800078ec0ff */
[----:B------:R-:W-:-:S07]  /*0aa0*/  ISETP.NE.AND P1, PT, R19, RZ, PT ;  /* 0x000000ff1300720c */ /* 0x000fce0003f25270 */
[----:B------:R-:W-:Y:S06]  /*0ab0*/  @!P0 BRA `(.L_x_19) ;  /* 0x0000000000208947 */ /* 0x000fec0003800000 */
[C---:B------:R-:W-:Y:S01]  /*0ac0*/  IMAD R4, R24.reuse, 0x4, R3 ;  /* 0x0000000418047824 */ /* 0x040fe200078e0203 */
[----:B------:R-:W-:-:S04]  /*0ad0*/  IADD3 R24, PT, PT, R24, 0x4, RZ ;  /* 0x0000000418187810 */ /* 0x000fc80007ffe0ff */
[----:B------:R-:W-:Y:S04]  /*0ae0*/  LDS R5, [R4] ;  /* 0x0000000004057984 */ /* 0x000fe80000000800 */
[----:B------:R-:W1:Y:S04]  /*0af0*/  LDS R6, [R4+0x4] ;  /* 0x0000040004067984 */ /* 0x000e680000000800 */
[----:B------:R-:W-:Y:S04]  /*0b00*/  LDS R7, [R4+0x8] ;  /* 0x0000080004077984 */ /* 0x000fe80000000800 */
[----:B------:R-:W2:Y:S01]  /*0b10*/  LDS R8, [R4+0xc] ;  /* 0x00000c0004087984 */ /* 0x000ea20000000800 */
[----:B-1----:R-:W-:-:S04]  /*0b20*/  IADD3 R0, PT, PT, R6, R0, R5 ;  /* 0x0000000006007210 */ /* 0x002fc80007ffe005 */
[----:B--2---:R-:W-:-:S07]  /*0b30*/  IADD3 R0, PT, PT, R8, R0, R7 ;  /* 0x0000000008007210 */ /* 0x004fce0007ffe007 */
.L_x_19:
[----:B------:R-:W-:Y:S05]  /*0b40*/  @!P1 BRA `(.L_x_18) ;  /* 0x0000000000209947 */ /* 0x000fea0003800000 */
[----:B------:R-:W-:Y:S02]  /*0b50*/  IMAD R24, R24, 0x4, R3 ;  /* 0x0000000418187824 */ /* 0x000fe400078e0203 */
[----:B------:R-:W-:-:S07]  /*0b60*/  IMAD.MOV R19, RZ, RZ, -R19 ;  /* 0x000000ffff137224 */ /* 0x000fce00078e0a13 */
.L_x_20:
[----:B------:R2:W1:Y:S01]  /*0b70*/  LDS R5, [R24] ;  /* 0x0000000018057984 */ /* 0x0004620000000800 */
[----:B------:R-:W-:-:S05]  /*0b80*/  VIADD R19, R19, 0x1 ;  /* 0x0000000113137836 */ /* 0x000fca0000000000 */
[----:B------:R-:W-:Y:S01]  /*0b90*/  ISETP.NE.AND P0, PT, R19, RZ, PT ;  /* 0x000000ff1300720c */ /* 0x000fe20003f05270 */
[----:B--2---:R-:W-:Y:S02]  /*0ba0*/  VIADD R24, R24, 0x4 ;  /* 0x0000000418187836 */ /* 0x004fe40000000000 */
[----:B-1----:R-:W-:-:S10]  /*0bb0*/  IMAD.IADD R0, R5, 0x1, R0 ;  /* 0x0000000105007824 */ /* 0x002fd400078e0200 */
[----:B------:R-:W-:Y:S05]  /*0bc0*/  @P0 BRA `(.L_x_20) ;  /* 0xfffffffc00e80947 */ /* 0x000fea000383ffff */
.L_x_18:
[----:B------:R-:W-:Y:S05]  /*0bd0*/  BSYNC.RECONVERGENT B1 ;  /* 0x0000000000017941 */ /* 0x000fea0003800200 */
.L_x_16:
[----:B-1----:R2:W-:Y:S02]  /*0be0*/  STS [R3], R0 ;  /* 0x0000000003007388 */ /* 0x0025e40000000800 */
.L_x_12:
[----:B------:R-:W-:Y:S05]  /*0bf0*/  BSYNC.RECONVERGENT B0 ;  /* 0x0000000000007941 */ /* 0x000fea0003800200 */
.L_x_11:
[----:B------:R-:W0:Y:S01]  /*0c00*/  LDC.64 R4, c[0x0][0x388] ;  /* 0x0000e200ff047b82 */ /* 0x000e220000000a00 */
[----:B------:R-:W-:Y:S02]  /*0c10*/  R2UR UR4, R16 ;  /* 0x00000000100472ca */ /* 0x000fe400000e0000 */
[----:B------:R-:W-:Y:S01]  /*0c20*/  R2UR UR5, R17 ;  /* 0x00000000110572ca */ /* 0x000fe200000e0000 */
[----:B0-2---:R-:W-:-:S12]  /*0c30*/  IMAD.WIDE.U32 R2, R2, 0x4, R4 ;  /* 0x0000000402027825 */ /* 0x005fd800078e0004 */
[----:B-1----:R-:W-:Y:S01]  /*0c40*/  STG.E desc[UR4][R2.64], R0 ;  /* 0x0000000002007986 */ /* 0x002fe2000c101904 */
[----:B------:R-:W-:Y:S05]  /*0c50*/  EXIT ;  /* 0x000000000000794d */ /* 0x000fea0003800000 */
.L_x_21:
[----:B------:R-:W-:-:S00]  /*0c60*/  BRA `(.L_x_21) ;  /* 0xfffffffc00fc7947 */ /* 0x000fc0000383ffff */
[----:B------:R-:W-:-:S00]  /*0c70*/  NOP ;  /* 0x0000000000007918 */ /* 0x000fc00000000000 */
        /* <DEDUP_REMOVED lines=8> */
.L_x_47:


//--------------------- .text._Z13sumOfSquares2PiS_ --------------------------
	.section	.text._Z13sumOfSquares2PiS_,"ax",@progbits
	.align	128
.text._Z13sumOfSquares2PiS_:
        .type           _Z13sumOfSquares2PiS_,@function
        .size           _Z13sumOfSquares2PiS_,(.L_x_48 - _Z13sumOfSquares2PiS_)
        .other          _Z13sumOfSquares2PiS_,@"STO_CUDA_ENTRY STV_DEFAULT"
_Z13sumOfSquares2PiS_:
[----:B------:R-:W-:Y:S01]  /*0000*/  LDC R1, c[0x0][0x37c] ;  /* 0x0000df00ff017b82 */ /* 0x000fe20000000800 */
[----:B------:R-:W0:Y:S01]  /*0010*/  S2R R0, SR_TID.X ;  /* 0x0000000000007919 */ /* 0x000e220000002100 */
[----:B------:R-:W1:Y:S01]  /*0020*/  LDCU.64 UR4, c[0x0][0x358] ;  /* 0x00006b00ff0477ac */ /* 0x000e620008000a00 */
[----:B------:R-:W-:Y:S01]  /*0030*/  BSSY.RECONVERGENT B2, `(.L_x_22) ;  /* 0x00000cb000027945 */ /* 0x000fe20003800200 */
[----:B------:R-:W-:Y:S01]  /*0040*/  HFMA2 R21, -RZ, RZ, 0, 0 ;  /* 0x00000000ff157431 */ /* 0x000fe200000001ff */
[----:B0-----:R-:W-:-:S13]  /*0050*/  ISETP.GT.U32.AND P0, PT, R0, 0xc7, PT ;  /* 0x000000c70000780c */ /* 0x001fda0003f04070 */
[----:B-1----:R-:W-:Y:S05]  /*0060*/  @P0 BRA `(.L_x_23) ;  /* 0x0000000c001c0947 */ /* 0x002fea0003800000 */
[----:B------:R-:W0:Y:S01]  /*0070*/  LDC R3, c[0x0][0x360] ;  /* 0x0000d800ff037b82 */ /* 0x000e220000000800 */
[----:B------:R-:W-:Y:S01]  /*0080*/  BSSY.RECONVERGENT B1, `(.L_x_24) ;  /* 0x00000ba000017945 */ /* 0x000fe20003800200 */
[----:B------:R-:W-:Y:S01]  /*0090*/  MOV R21, RZ ;  /* 0x000000ff00157202 */ /* 0x000fe20000000f00 */
[----:B0-----:R-:W0:Y:S01]  /*00a0*/  I2F.U32.RP R8, R3 ;  /* 0x0000000300087306 */ /* 0x001e220000209000 */
[----:B------:R-:W-:Y:S02]  /*00b0*/  IADD3 R2, PT, PT, R0, R3, RZ ;  /* 0x0000000300027210 */ /* 0x000fe40007ffe0ff */
[----:B------:R-:W-:Y:S02]  /*00c0*/  ISETP.NE.U32.AND P2, PT, R3, RZ, PT ;  /* 0x000000ff0300720c */ /* 0x000fe40003f45070 */
[C---:B------:R-:W-:Y:S02]  /*00d0*/  ISETP.GE.U32.AND P0, PT, R2.reuse, 0xc8, PT ;  /* 0x000000c80200780c */ /* 0x040fe40003f06070 */
[----:B------:R-:W-:-:S02]  /*00e0*/  VIMNMX.U32 R7, PT, PT, R2, 0xc8, !PT ;  /* 0x000000c802077848 */ /* 0x000fc40007fe0000 */
[----:B------:R-:W-:Y:S01]  /*00f0*/  SEL R6, RZ, 0x1, P0 ;  /* 0x00000001ff067807 */ /* 0x000fe20000000000 */
[----:B0-----:R-:W0:Y:S02]  /*0100*/  MUFU.RCP R8, R8 ;  /* 0x0000000800087308 */ /* 0x001e240000001000 */
[----:B0-----:R-:W-:-:S06]  /*0110*/  IADD3 R5, PT, PT, R8, 0xffffffe, RZ ;  /* 0x0ffffffe08057810 */ /* 0x001fcc0007ffe0ff */
[----:B------:R-:W0:Y:S02]  /*0120*/  F2I.FTZ.U32.TRUNC.NTZ R5, R5 ;  /* 0x0000000500057305 */ /* 0x000e24000021f000 */
[----:B0-----:R-:W-:-:S05]  /*0130*/  IADD3 R4, PT, PT, RZ, -R5, RZ ;  /* 0x80000005ff047210 */ /* 0x001fca0007ffe0ff */
[----:B------:R-:W-:Y:S02]  /*0140*/  IMAD R9, R4, R3, RZ ;  /* 0x0000000304097224 */ /* 0x000fe400078e02ff */
[----:B------:R-:W-:-:S04]  /*0150*/  IMAD.MOV.U32 R4, RZ, RZ, RZ ;  /* 0x000000ffff047224 */ /* 0x000fc800078e00ff */
[----:B------:R-:W-:Y:S01]  /*0160*/  IMAD.HI.U32 R9, R5, R9, R4 ;  /* 0x0000000905097227 */ /* 0x000fe200078e0004 */
[----:B------:R-:W-:Y:S02]  /*0170*/  IADD3 R4, PT, PT, R7, -R2, -R6 ;  /* 0x8000000207047210 */ /* 0x000fe40007ffe806 */
[----:B------:R-:W-:-:S03]  /*0180*/  MOV R7, R0 ;  /* 0x0000000000077202 */ /* 0x000fc60000000f00 */
[----:B------:R-:W-:-:S05]  /*0190*/  IMAD.HI.U32 R9, R9, R4, RZ ;  /* 0x0000000409097227 */ /* 0x000fca00078e00ff */
[----:B------:R-:W-:-:S05]  /*01a0*/  IADD3 R5, PT, PT, -R9, RZ, RZ ;  /* 0x000000ff09057210 */ /* 0x000fca0007ffe1ff */
[----:B------:R-:W-:-:S05]  /*01b0*/  IMAD R4, R3, R5, R4 ;  /* 0x0000000503047224 */ /* 0x000fca00078e0204 */
[----:B------:R-:W-:-:S13]  /*01c0*/  ISETP.GE.U32.AND P0, PT, R4, R3, PT ;  /* 0x000000030400720c */ /* 0x000fda0003f06070 */
[-C--:B------:R-:W-:Y:S02]  /*01d0*/  @P0 IADD3 R4, PT, PT, R4, -R3.reuse, RZ ;  /* 0x8000000304040210 */ /* 0x080fe40007ffe0ff */
[----:B------:R-:W-:Y:S02]  /*01e0*/  @P0 IADD3 R9, PT, PT, R9, 0x1, RZ ;  /* 0x0000000109090810 */ /* 0x000fe40007ffe0ff */
[----:B------:R-:W-:-:S13]  /*01f0*/  ISETP.GE.U32.AND P1, PT, R4, R3, PT ;  /* 0x000000030400720c */ /* 0x000fda0003f26070 */
[----:B------:R-:W-:Y:S02]  /*0200*/  @P1 IADD3 R9, PT, PT, R9, 0x1, RZ ;  /* 0x0000000109091810 */ /* 0x000fe40007ffe0ff */
[----:B------:R-:W-:-:S05]  /*0210*/  @!P2 LOP3.LUT R9, RZ, R3, RZ, 0x33, !PT ;  /* 0x00000003ff09a212 */ /* 0x000fca00078e33ff */
[----:B------:R-:W-:-:S05]  /*0220*/  IMAD.IADD R6, R6, 0x1, R9 ;  /* 0x0000000106067824 */ /* 0x000fca00078e0209 */
[C---:B------:R-:W-:Y:S02]  /*0230*/  ISETP.GE.U32.AND P0, PT, R6.reuse, 0x3, PT ;  /* 0x000000030600780c */ /* 0x040fe40003f06070 */
[----:B------:R-:W-:-:S04]  /*0240*/  IADD3 R6, PT, PT, R6, 0x1, RZ ;  /* 0x0000000106067810 */ /* 0x000fc80007ffe0ff */
[----:B------:R-:W-:-:S07]  /*0250*/  LOP3.LUT R5, R6, 0x3, RZ, 0xc0, !PT ;  /* 0x0000000306057812 */ /* 0x000fce00078ec0ff */
[----:B------:R-:W-:Y:S05]  /*0260*/  @!P0 BRA `(.L_x_25) ;  /* 0x00000008006c8947 */ /* 0x000fea0003800000 */
[----:B------:R-:W-:Y:S01]  /*0270*/  LOP3.LUT R6, R6, 0xfffffffc, RZ, 0xc0, !PT ;  /* 0xfffffffc06067812 */ /* 0x000fe200078ec0ff */
[----:B------:R-:W0:Y:S01]  /*0280*/  LDC.64 R12, c[0x0][0x380] ;  /* 0x0000e000ff0c7b82 */ /* 0x000e220000000a00 */
[----:B------:R-:W-:Y:S01]  /*0290*/  BSSY.RELIABLE B0, `(.L_x_26) ;  /* 0x0000084000007945 */ /* 0x000fe20003800100 */
[C-C-:B------:R-:W-:Y:S01]  /*02a0*/  IMAD R28, R3.reuse, 0x2, R0.reuse ;  /* 0x00000002031c7824 */ /* 0x140fe200078e0200 */
[----:B------:R-:W-:Y:S01]  /*02b0*/  IADD3 R6, PT, PT, -R6, RZ, RZ ;  /* 0x000000ff06067210 */ /* 0x000fe20007ffe1ff */
[----:B------:R-:W-:Y:S01]  /*02c0*/  IMAD R18, R3, 0x3, R0 ;  /* 0x0000000303127824 */ /* 0x000fe200078e0200 */
[----:B------:R-:W-:Y:S02]  /*02d0*/  MOV R21, RZ ;  /* 0x000000ff00157202 */ /* 0x000fe40000000f00 */
[----:B------:R-:W-:Y:S02]  /*02e0*/  ISETP.GE.AND P0, PT, R6, RZ, PT ;  /* 0x000000ff0600720c */ /* 0x000fe40003f06270 */
[----:B------:R-:W-:-:S11]  /*02f0*/  MOV R7, R0 ;  /* 0x0000000000077202 */ /* 0x000fd60000000f00 */
[----:B------:R-:W-:Y:S05]  /*0300*/  @P0 BRA `(.L_x_27) ;  /* 0x0000000400f00947 */ /* 0x000fea0003800000 */
[----:B------:R-:W-:Y:S01]  /*0310*/  IADD3 R4, PT, PT, -R6, RZ, RZ ;  /* 0x000000ff06047210 */ /* 0x000fe20007ffe1ff */
[----:B------:R-:W-:Y:S01]  /*0320*/  BSSY.RECONVERGENT B3, `(.L_x_28) ;  /* 0x000004d000037945 */ /* 0x000fe20003800200 */
[----:B------:R-:W-:Y:S02]  /*0330*/  PLOP3.LUT P0, PT, PT, PT, PT, 0x80, 0x8 ;  /* 0x000000000008781c */ /* 0x000fe40003f0f070 */
[----:B------:R-:W-:-:S13]  /*0340*/  ISETP.GT.AND P1, PT, R4, 0xc, PT ;  /* 0x0000000c0400780c */ /* 0x000fda0003f24270 */
[----:B------:R-:W-:Y:S05]  /*0350*/  @!P1 BRA `(.L_x_29) ;  /* 0x0000000400249947 */ /* 0x000fea0003800000 */
[----:B------:R-:W-:-:S13]  /*0360*/  PLOP3.LUT P0, PT, PT, PT, PT, 0x8, 0x80 ;  /* 0x000000000080781c */ /* 0x000fda0003f0e170 */
.L_x_30:
[----:B------:R-:W1:Y:S02]  /*0370*/  LDC.64 R14, c[0x0][0x380] ;  /* 0x0000e000ff0e7b82 */ /* 0x000e640000000a00 */
[----:B-1----:R-:W-:-:S04]  /*0380*/  IMAD.WIDE.U32 R24, R7, 0x4, R14 ;  /* 0x0000000407187825 */ /* 0x002fc800078e000e */
[--C-:B------:R-:W-:Y:S02]  /*0390*/  IMAD.WIDE.U32 R10, R2, 0x4, R14.reuse ;  /* 0x00000004020a7825 */ /* 0x100fe400078e000e */
[----:B------:R-:W2:Y:S04]  /*03a0*/  LDG.E R24, desc[UR4][R24.64] ;  /* 0x0000000418187981 */ /* 0x000ea8000c1e1900 */
[----:B------:R1:W3:Y:S01]  /*03b0*/  LDG.E R4, desc[UR4][R10.64] ;  /* 0x000000040a047981 */ /* 0x0002e2000c1e1900 */
[----:B------:R-:W-:-:S06]  /*03c0*/  IMAD.WIDE.U32 R26, R28, 0x4, R14 ;  /* 0x000000041c1a7825 */ /* 0x000fcc00078e000e */
[----:B------:R-:W4:Y:S01]  /*03d0*/  LDG.E R27, desc[UR4][R26.64] ;  /* 0x000000041a1b7981 */ /* 0x000f22000c1e1900 */
[C-C-:B------:R-:W-:Y:S02]  /*03e0*/  IADD3 R8, PT, PT, R3.reuse, R7, R3.reuse ;  /* 0x0000000703087210 */ /* 0x140fe40007ffe003 */
[C---:B------:R-:W-:Y:S02]  /*03f0*/  LEA R2, R3.reuse, R2, 0x2 ;  /* 0x0000000203027211 */ /* 0x040fe400078e10ff */
[----:B------:R-:W-:Y:S01]  /*0400*/  IADD3 R7, PT, PT, R3, R8, R3 ;  /* 0x0000000803077210 */ /* 0x000fe20007ffe003 */
[----:B------:R-:W-:-:S04]  /*0410*/  IMAD.WIDE.U32 R8, R18, 0x4, R14 ;  /* 0x0000000412087825 */ /* 0x000fc800078e000e */
[----:B------:R-:W-:Y:S02]  /*0420*/  IMAD.WIDE.U32 R16, R7, 0x4, R14 ;  /* 0x0000000407107825 */ /* 0x000fe400078e000e */
[----:B------:R-:W5:Y:S02]  /*0430*/  LDG.E R8, desc[UR4][R8.64] ;  /* 0x0000000408087981 */ /* 0x000f64000c1e1900 */
[C---:B------:R-:W-:Y:S02]  /*0440*/  IMAD R28, R3.reuse, 0x4, R28 ;  /* 0x00000004031c7824 */ /* 0x040fe400078e021c */
[----:B-1----:R-:W-:Y:S01]  /*0450*/  IMAD.WIDE.U32 R10, R2, 0x4, R14 ;  /* 0x00000004020a7825 */ /* 0x002fe200078e000e */
[C---:B------:R-:W-:Y:S02]  /*0460*/  LEA R22, R3.reuse, R18, 0x2 ;  /* 0x0000001203167211 */ /* 0x040fe400078e10ff */
[----:B------:R-:W-:Y:S01]  /*0470*/  IADD3 R20, PT, PT, R3, R7, R3 ;  /* 0x0000000703147210 */ /* 0x000fe20007ffe003 */
[----:B------:R1:W5:Y:S01]  /*0480*/  LDG.E R9, desc[UR4][R16.64] ;  /* 0x0000000410097981 */ /* 0x000362000c1e1900 */
[----:B------:R-:W-:-:S02]  /*0490*/  IMAD.WIDE.U32 R18, R28, 0x4, R14 ;  /* 0x000000041c127825 */ /* 0x000fc400078e000e */
[C---:B------:R-:W-:Y:S01]  /*04a0*/  IADD3 R20, PT, PT, R3.reuse, R20, R3 ;  /* 0x0000001403147210 */ /* 0x040fe20007ffe003 */
[----:B------:R-:W5:Y:S01]  /*04b0*/  LDG.E R7, desc[UR4][R10.64] ;  /* 0x000000040a077981 */ /* 0x000f62000c1e1900 */
[----:B------:R-:W-:-:S03]  /*04c0*/  LEA R2, R3, R2, 0x2 ;  /* 0x0000000203027211 */ /* 0x000fc600078e10ff */
[----:B------:R0:W5:Y:S01]  /*04d0*/  LDG.E R26, desc[UR4][R18.64] ;  /* 0x00000004121a7981 */ /* 0x000162000c1e1900 */
[----:B-1----:R-:W-:Y:S01]  /*04e0*/  IMAD.WIDE.U32 R16, R22, 0x4, R14 ;  /* 0x0000000416107825 */ /* 0x002fe200078e000e */
[----:B------:R-:W-:-:S04]  /*04f0*/  LEA R28, R3, R28, 0x2 ;  /* 0x0000001c031c7211 */ /* 0x000fc800078e10ff */
[----:B------:R1:W5:Y:S01]  /*0500*/  LDG.E R25, desc[UR4][R16.64] ;  /* 0x0000000410197981 */ /* 0x000362000c1e1900 */
[----:B0-----:R-:W-:Y:S01]  /*0510*/  IMAD.WIDE.U32 R18, R20, 0x4, R14 ;  /* 0x0000000414127825 */ /* 0x001fe200078e000e */
[----:B------:R-:W-:-:S03]  /*0520*/  LEA R22, R3, R22, 0x2 ;  /* 0x0000001603167211 */ /* 0x000fc600078e10ff */
[----:B------:R-:W-:-:S04]  /*0530*/  IMAD.WIDE.U32 R10, R2, 0x4, R14 ;  /* 0x00000004020a7825 */ /* 0x000fc800078e000e */
[----:B-1----:R-:W-:Y:S02]  /*0540*/  IMAD.WIDE.U32 R16, R28, 0x4, R14 ;  /* 0x000000041c107825 */ /* 0x002fe400078e000e */
[----:B------:R-:W5:Y:S02]  /*0550*/  LDG.E R11, desc[UR4][R10.64] ;  /* 0x000000040a0b7981 */ /* 0x000f64000c1e1900 */
[C---:B------:R-:W-:Y:S01]  /*0560*/  IMAD R2, R3.reuse, 0x4, R2 ;  /* 0x0000000403027824 */ /* 0x040fe200078e0202 */
[----:B------:R-:W-:Y:S01]  /*0570*/  LEA R28, R3, R28, 0x2 ;  /* 0x0000001c031c7211 */ /* 0x000fe200078e10ff */
[----:B------:R0:W5:Y:S02]  /*0580*/  LDG.E R10, desc[UR4][R16.64] ;  /* 0x00000004100a7981 */ /* 0x000164000c1e1900 */
[----:B0-----:R-:W-:-:S05]  /*0590*/  IMAD.WIDE.U32 R16, R2, 0x4, R14 ;  /* 0x0000000402107825 */ /* 0x001fca00078e000e */
[----:B------:R-:W5:Y:S01]  /*05a0*/  LDG.E R29, desc[UR4][R16.64] ;  /* 0x00000004101d7981 */ /* 0x000f62000c1e1900 */
[----:B--2---:R-:W-:-:S03]  /*05b0*/  IMAD R23, R24, R24, R21 ;  /* 0x0000001818177224 */ /* 0x004fc600078e0215 */
[----:B------:R0:W2:Y:S01]  /*05c0*/  LDG.E R24, desc[UR4][R18.64] ;  /* 0x0000000412187981 */ /* 0x0000a2000c1e1900 */
[----:B---3--:R-:W-:Y:S01]  /*05d0*/  IMAD R23, R4, R4, R23 ;  /* 0x0000000404177224 */ /* 0x008fe200078e0217 */
[----:B------:R-:W-:Y:S01]  /*05e0*/  IADD3 R4, PT, PT, R3, R20, R3 ;  /* 0x0000001403047210 */ /* 0x000fe20007ffe003 */
[----:B------:R-:W-:-:S03]  /*05f0*/  IMAD.WIDE.U32 R20, R22, 0x4, R14 ;  /* 0x0000000416147825 */ /* 0x000fc600078e000e */
[----:B------:R-:W-:-:S03]  /*0600*/  IADD3 R4, PT, PT, R3, R4, R3 ;  /* 0x0000000403047210 */ /* 0x000fc60007ffe003 */
[----:B------:R-:W3:Y:S02]  /*0610*/  LDG.E R20, desc[UR4][R20.64] ;  /* 0x0000000414147981 */ /* 0x000ee4000c1e1900 */
[----:B0-----:R-:W-:-:S04]  /*0620*/  IMAD.WIDE.U32 R18, R4, 0x4, R14 ;  /* 0x0000000404127825 */ /* 0x001fc800078e000e */
[----:B----4-:R-:W-:Y:S02]  /*0630*/  IMAD R27, R27, R27, R23 ;  /* 0x0000001b1b1b7224 */ /* 0x010fe400078e0217 */
[----:B------:R0:W4:Y:S02]  /*0640*/  LDG.E R19, desc[UR4][R18.64] ;  /* 0x0000000412137981 */ /* 0x000124000c1e1900 */
[----:B0-----:R-:W-:Y:S01]  /*0650*/  LEA R18, R3, R22, 0x2 ;  /* 0x0000001603127211 */ /* 0x001fe200078e10ff */
[----:B------:R-:W-:-:S04]  /*0660*/  IMAD.WIDE.U32 R22, R28, 0x4, R14 ;  /* 0x000000041c167825 */ /* 0x000fc800078e000e */
[----:B------:R-:W-:Y:S02]  /*0670*/  IMAD.WIDE.U32 R14, R18, 0x4, R14 ;  /* 0x00000004120e7825 */ /* 0x000fe400078e000e */
[----:B------:R-:W4:Y:S04]  /*0680*/  LDG.E R22, desc[UR4][R22.64] ;  /* 0x0000000416167981 */ /* 0x000f28000c1e1900 */
[----:B------:R-:W4:Y:S01]  /*0690*/  LDG.E R14, desc[UR4][R14.64] ;  /* 0x000000040e0e7981 */ /* 0x000f22000c1e1900 */
[----:B-----5:R-:W-:-:S04]  /*06a0*/  IMAD R8, R8, R8, R27 ;  /* 0x0000000808087224 */ /* 0x020fc800078e021b */
[----:B------:R-:W-:-:S04]  /*06b0*/  IMAD R8, R9, R9, R8 ;  /* 0x0000000909087224 */ /* 0x000fc800078e0208 */
[----:B------:R-:W-:-:S04]  /*06c0*/  IMAD R7, R7, R7, R8 ;  /* 0x0000000707077224 */ /* 0x000fc800078e0208 */
[----:B------:R-:W-:-:S04]  /*06d0*/  IMAD R26, R26, R26, R7 ;  /* 0x0000001a1a1a7224 */ /* 0x000fc800078e0207 */
[----:B------:R-:W-:Y:S01]  /*06e0*/  IMAD R25, R25, R25, R26 ;  /* 0x0000001919197224 */ /* 0x000fe200078e021a */
[----:B------:R-:W-:-:S04]  /*06f0*/  IADD3 R6, PT, PT, R6, 0x10, RZ ;  /* 0x0000001006067810 */ /* 0x000fc80007ffe0ff */
[----:B------:R-:W-:Y:S02]  /*0700*/  ISETP.GE.AND P1, PT, R6, -0xc, PT ;  /* 0xfffffff40600780c */ /* 0x000fe40003f26270 */
[C-C-:B------:R-:W-:Y:S01]  /*0710*/  IADD3 R4, PT, PT, R3.reuse, R4, R3.reuse ;  /* 0x0000000403047210 */ /* 0x140fe20007ffe003 */
[C---:B------:R-:W-:Y:S01]  /*0720*/  IMAD R28, R3.reuse, 0x4, R28 ;  /* 0x00000004031c7824 */ /* 0x040fe200078e021c */
[C---:B------:R-:W-:Y:S02]  /*0730*/  LEA R2, R3.reuse, R2, 0x2 ;  /* 0x0000000203027211 */ /* 0x040fe400078e10ff */
[C---:B------:R-:W-:Y:S02]  /*0740*/  LEA R18, R3.reuse, R18, 0x2 ;  /* 0x0000001203127211 */ /* 0x040fe400078e10ff */
[----:B------:R-:W-:Y:S01]  /*0750*/  IADD3 R7, PT, PT, R3, R4, R3 ;  /* 0x0000000403077210 */ /* 0x000fe20007ffe003 */
[----:B--2---:R-:W-:-:S04]  /*0760*/  IMAD R24, R24, R24, R25 ;  /* 0x0000001818187224 */ /* 0x004fc800078e0219 */
[----:B------:R-:W-:-:S04]  /*0770*/  IMAD R11, R11, R11, R24 ;  /* 0x0000000b0b0b7224 */ /* 0x000fc800078e0218 */
[----:B------:R-:W-:-:S04]  /*0780*/  IMAD R11, R10, R10, R11 ;  /* 0x0000000a0a0b7224 */ /* 0x000fc800078e020b */
[----:B---3--:R-:W-:-:S04]  /*0790*/  IMAD R20, R20, R20, R11 ;  /* 0x0000001414147224 */ /* 0x008fc800078e020b */
[----:B----4-:R-:W-:-:S04]  /*07a0*/  IMAD R20, R19, R19, R20 ;  /* 0x0000001313147224 */ /* 0x010fc800078e0214 */
[----:B------:R-:W-:-:S04]  /*07b0*/  IMAD R29, R29, R29, R20 ;  /* 0x0000001d1d1d7224 */ /* 0x000fc800078e0214 */
[----:B------:R-:W-:-:S04]  /*07c0*/  IMAD R29, R22, R22, R29 ;  /* 0x00000016161d7224 */ /* 0x000fc800078e021d */
[----:B------:R-:W-:Y:S01]  /*07d0*/  IMAD R21, R14, R14, R29 ;  /* 0x0000000e0e157224 */ /* 0x000fe200078e021d */
[----:B------:R-:W-:Y:S06]  /*07e0*/  @!P1 BRA `(.L_x_30) ;  /* 0xfffffff800e09947 */ /* 0x000fec000383ffff */
.L_x_29:
[----:B------:R-:W-:Y:S05]  /*07f0*/  BSYNC.RECONVERGENT B3 ;  /* 0x0000000000037941 */ /* 0x000fea0003800200 */
.L_x_28:
[----:B------:R-:W-:Y:S01]  /*0800*/  IADD3 R4, PT, PT, -R6, RZ, RZ ;  /* 0x000000ff06047210 */ /* 0x000fe20007ffe1ff */
[----:B------:R-:W-:Y:S03]  /*0810*/  BSSY.RECONVERGENT B3, `(.L_x_31) ;  /* 0x0000028000037945 */ /* 0x000fe60003800200 */
[----:B------:R-:W-:-:S13]  /*0820*/  ISETP.GT.AND P1, PT, R4, 0x4, PT ;  /* 0x000000040400780c */ /* 0x000fda0003f24270 */
[----:B------:R-:W-:Y:S05]  /*0830*/  @!P1 BRA `(.L_x_32) ;  /* 0x0000000000949947 */ /* 0x000fea0003800000 */
[----:B------:R-:W1:Y:S01]  /*0840*/  LDC.64 R8, c[0x0][0x380] ;  /* 0x0000e000ff087b82 */ /* 0x000e620000000a00 */
[C---:B------:R-:W-:Y:S01]  /*0850*/  IADD3 R10, PT, PT, R3.reuse, R7, R3 ;  /* 0x00000007030a7210 */ /* 0x040fe20007ffe003 */
[----:B------:R-:W-:Y:S02]  /*0860*/  IMAD R26, R3, 0x4, R18 ;  /* 0x00000004031a7824 */ /* 0x000fe400078e0212 */
[----:B-1----:R-:W-:-:S04]  /*0870*/  IMAD.WIDE.U32 R22, R7, 0x4, R8 ;  /* 0x0000000407167825 */ /* 0x002fc800078e0008 */
[--C-:B------:R-:W-:Y:S01]  /*0880*/  IMAD.WIDE.U32 R24, R2, 0x4, R8.reuse ;  /* 0x0000000402187825 */ /* 0x100fe200078e0008 */
[----:B------:R1:W2:Y:S03]  /*0890*/  LDG.E R4, desc[UR4][R22.64] ;  /* 0x0000000416047981 */ /* 0x0002a6000c1e1900 */
[----:B------:R-:W-:Y:S01]  /*08a0*/  IMAD.WIDE.U32 R14, R28, 0x4, R8 ;  /* 0x000000041c0e7825 */ /* 0x000fe200078e0008 */
[----:B------:R-:W3:Y:S01]  /*08b0*/  LDG.E R20, desc[UR4][R24.64] ;  /* 0x0000000418147981 */ /* 0x000ee2000c1e1900 */
[C---:B------:R-:W-:Y:S02]  /*08c0*/  IADD3 R7, PT, PT, R3.reuse, R10, R3 ;  /* 0x0000000a03077210 */ /* 0x040fe40007ffe003 */
[--C-:B------:R-:W-:Y:S01]  /*08d0*/  IMAD.WIDE.U32 R10, R18, 0x4, R8.reuse ;  /* 0x00000004120a7825 */ /* 0x100fe200078e0008 */
[----:B------:R-:W-:Y:S01]  /*08e0*/  LEA R2, R3, R2, 0x2 ;  /* 0x0000000203027211 */ /* 0x000fe200078e10ff */
[----:B------:R-:W4:Y:S02]  /*08f0*/  LDG.E R14, desc[UR4][R14.64] ;  /* 0x000000040e0e7981 */ /* 0x000f24000c1e1900 */
[--C-:B------:R-:W-:Y:S01]  /*0900*/  IMAD.WIDE.U32 R16, R7, 0x4, R8.reuse ;  /* 0x0000000407107825 */ /* 0x100fe200078e0008 */
[----:B------:R-:W-:Y:S01]  /*0910*/  LEA R28, R3, R28, 0x2 ;  /* 0x0000001c031c7211 */ /* 0x000fe200078e10ff */
[----:B------:R-:W5:Y:S02]  /*0920*/  LDG.E R10, desc[UR4][R10.64] ;  /* 0x000000040a0a7981 */ /* 0x000f64000c1e1900 */
[----:B-1----:R-:W-:-:S02]  /*0930*/  IMAD.WIDE.U32 R22, R2, 0x4, R8 ;  /* 0x0000000402167825 */ /* 0x002fc400078e0008 */
[----:B------:R-:W5:Y:S02]  /*0940*/  LDG.E R16, desc[UR4][R16.64] ;  /* 0x0000000410107981 */ /* 0x000f64000c1e1900 */
[--C-:B------:R-:W-:Y:S02]  /*0950*/  IMAD.WIDE.U32 R18, R28, 0x4, R8.reuse ;  /* 0x000000041c127825 */ /* 0x100fe400078e0008 */
[----:B------:R-:W5:Y:S02]  /*0960*/  LDG.E R22, desc[UR4][R22.64] ;  /* 0x0000000416167981 */ /* 0x000f64000c1e1900 */
[----:B------:R-:W-:Y:S02]  /*0970*/  IMAD.WIDE.U32 R8, R26, 0x4, R8 ;  /* 0x000000041a087825 */ /* 0x000fe400078e0008 */
[----:B------:R-:W5:Y:S04]  /*0980*/  LDG.E R18, desc[UR4][R18.64] ;  /* 0x0000000412127981 */ /* 0x000f68000c1e1900 */
[----:B------:R-:W5:Y:S01]  /*0990*/  LDG.E R8, desc[UR4][R8.64] ;  /* 0x0000000408087981 */ /* 0x000f62000c1e1900 */
[----:B------:R-:W-:-:S02]  /*09a0*/  PLOP3.LUT P0, PT, PT, PT, PT, 0x8, 0x80 ;  /* 0x000000000080781c */ /* 0x000fc40003f0e170 */
[----:B------:R-:W-:Y:S02]  /*09b0*/  IADD3 R6, PT, PT, R6, 0x8, RZ ;  /* 0x0000000806067810 */ /* 0x000fe40007ffe0ff */
[C---:B------:R-:W-:Y:S02]  /*09c0*/  LEA R2, R3.reuse, R2, 0x2 ;  /* 0x0000000203027211 */ /* 0x040fe400078e10ff */
[C---:B------:R-:W-:Y:S01]  /*09d0*/  LEA R28, R3.reuse, R28, 0x2 ;  /* 0x0000001c031c7211 */ /* 0x040fe200078e10ff */
[----:B--2---:R-:W-:Y:S01]  /*09e0*/  IMAD R21, R4, R4, R21 ;  /* 0x0000000404157224 */ /* 0x004fe200078e0215 */
[----:B------:R-:W-:-:S03]  /*09f0*/  IADD3 R4, PT, PT, R3, R7, R3 ;  /* 0x0000000703047210 */ /* 0x000fc60007ffe003 */
[----:B---3--:R-:W-:Y:S01]  /*0a00*/  IMAD R21, R20, R20, R21 ;  /* 0x0000001414157224 */ /* 0x008fe200078e0215 */
[----:B------:R-:W-:-:S03]  /*0a10*/  IADD3 R7, PT, PT, R3, R4, R3 ;  /* 0x0000000403077210 */ /* 0x000fc60007ffe003 */
[----:B----4-:R-:W-:-:S04]  /*0a20*/  IMAD R21, R14, R14, R21 ;  /* 0x0000000e0e157224 */ /* 0x010fc800078e0215 */
[----:B-----5:R-:W-:-:S04]  /*0a30*/  IMAD R21, R10, R10, R21 ;  /* 0x0000000a0a157224 */ /* 0x020fc800078e0215 */
[----:B------:R-:W-:-:S04]  /*0a40*/  IMAD R21, R16, R16, R21 ;  /* 0x0000001010157224 */ /* 0x000fc800078e0215 */
[----:B------:R-:W-:-:S04]  /*0a50*/  IMAD R21, R22, R22, R21 ;  /* 0x0000001616157224 */ /* 0x000fc800078e0215 */
[----:B------:R-:W-:Y:S01]  /*0a60*/  IMAD R21, R18, R18, R21 ;  /* 0x0000001212157224 */ /* 0x000fe200078e0215 */
[----:B------:R-:W-:-:S03]  /*0a70*/  LEA R18, R3, R26, 0x2 ;  /* 0x0000001a03127211 */ /* 0x000fc600078e10ff */
[----:B------:R-:W-:-:S07]  /*0a80*/  IMAD R21, R8, R8, R21 ;  /* 0x0000000808157224 */ /* 0x000fce00078e0215 */
.L_x_32:
[----:B------:R-:W-:Y:S05]  /*0a90*/  BSYNC.RECONVERGENT B3 ;  /* 0x0000000000037941 */ /* 0x000fea0003800200 */
.L_x_31:
[----:B------:R-:W-:-:S13]  /*0aa0*/  ISETP.NE.OR P0, PT, R6, RZ, P0 ;  /* 0x000000ff0600720c */ /* 0x000fda0000705670 */
[----:B------:R-:W-:Y:S05]  /*0ab0*/  @!P0 BREAK.RELIABLE B0 ;  /* 0x0000000000008942 */ /* 0x000fea0003800100 */
[----:B------:R-:W-:Y:S05]  /*0ac0*/  @!P0 BRA `(.L_x_25) ;  /* 0x0000000000548947 */ /* 0x000fea0003800000 */
.L_x_27:
[----:B------:R-:W-:Y:S05]  /*0ad0*/  BSYNC.RELIABLE B0 ;  /* 0x0000000000007941 */ /* 0x000fea0003800100 */
.L_x_26:
[----:B0-----:R-:W-:-:S04]  /*0ae0*/  IMAD.WIDE.U32 R14, R7, 0x4, R12 ;  /* 0x00000004070e7825 */ /* 0x001fc800078e000c */
[--C-:B------:R-:W-:Y:S02]  /*0af0*/  IMAD.WIDE.U32 R16, R2, 0x4, R12.reuse ;  /* 0x0000000402107825 */ /* 0x100fe400078e000c */
[----:B------:R-:W2:Y:S02]  /*0b00*/  LDG.E R14, desc[UR4][R14.64] ;  /* 0x000000040e0e7981 */ /* 0x000ea4000c1e1900 */
[--C-:B------:R-:W-:Y:S02]  /*0b10*/  IMAD.WIDE.U32 R8, R28, 0x4, R12.reuse ;  /* 0x000000041c087825 */ /* 0x100fe400078e000c */
[----:B------:R-:W3:Y:S02]  /*0b20*/  LDG.E R16, desc[UR4][R16.64] ;  /* 0x0000000410107981 */ /* 0x000ee4000c1e1900 */
[----:B------:R-:W-:Y:S02]  /*0b30*/  IMAD.WIDE.U32 R10, R18, 0x4, R12 ;  /* 0x00000004120a7825 */ /* 0x000fe400078e000c */
[----:B------:R-:W4:Y:S04]  /*0b40*/  LDG.E R8, desc[UR4][R8.64] ;  /* 0x0000000408087981 */ /* 0x000f28000c1e1900 */
[----:B------:R-:W5:Y:S01]  /*0b50*/  LDG.E R10, desc[UR4][R10.64] ;  /* 0x000000040a0a7981 */ /* 0x000f62000c1e1900 */
[----:B------:R-:W-:Y:S01]  /*0b60*/  VIADD R6, R6, 0x4 ;  /* 0x0000000406067836 */ /* 0x000fe20000000000 */
[----:B------:R-:W-:-:S02]  /*0b70*/  IADD3 R4, PT, PT, R3, R7, R3 ;  /* 0x0000000703047210 */ /* 0x000fc40007ffe003 */
[C---:B------:R-:W-:Y:S02]  /*0b80*/  LEA R2, R3.reuse, R2, 0x2 ;  /* 0x0000000203027211 */ /* 0x040fe400078e10ff */
[----:B------:R-:W-:Y:S02]  /*0b90*/  ISETP.NE.AND P0, PT, R6, RZ, PT ;  /* 0x000000ff0600720c */ /* 0x000fe40003f05270 */
[C---:B------:R-:W-:Y:S02]  /*0ba0*/  IADD3 R7, PT, PT, R3.reuse, R4, R3 ;  /* 0x0000000403077210 */ /* 0x040fe40007ffe003 */
[C---:B------:R-:W-:Y:S02]  /*0bb0*/  LEA R28, R3.reuse, R28, 0x2 ;  /* 0x0000001c031c7211 */ /* 0x040fe400078e10ff */
[----:B------:R-:W-:Y:S01]  /*0bc0*/  LEA R18, R3, R18, 0x2 ;  /* 0x0000001203127211 */ /* 0x000fe200078e10ff */
[----:B--2---:R-:W-:-:S04]  /*0bd0*/  IMAD R21, R14, R14, R21 ;  /* 0x0000000e0e157224 */ /* 0x004fc800078e0215 */
[----:B---3--:R-:W-:-:S04]  /*0be0*/  IMAD R21, R16, R16, R21 ;  /* 0x0000001010157224 */ /* 0x008fc800078e0215 */
[----:B----4-:R-:W-:-:S04]  /*0bf0*/  IMAD R21, R8, R8, R21 ;  /* 0x0000000808157224 */ /* 0x010fc800078e0215 */
[----:B-----5:R-:W-:Y:S01]  /*0c00*/  IMAD R21, R10, R10, R21 ;  /* 0x0000000a0a157224 */ /* 0x020fe200078e0215 */
[----:B------:R-:W-:Y:S06]  /*0c10*/  @P0 BRA `(.L_x_26) ;  /* 0xfffffffc00b00947 */ /* 0x000fec000383ffff */
.L_x_25:
[----:B------:R-:W-:Y:S05]  /*0c20*/  BSYNC.RECONVERGENT B1 ;  /* 0x0000000000017941 */ /* 0x000fea0003800200 */
.L_x_24:
[----:B------:R-:W-:-:S13]  /*0c30*/  ISETP.NE.AND P0, PT, R5, RZ, PT ;  /* 0x000000ff0500720c */ /* 0x000fda0003f05270 */
[----:B------:R-:W-:Y:S05]  /*0c40*/  @!P0 BRA `(.L_x_23) ;  /* 0x0000000000248947 */ /* 0x000fea0003800000 */
[----:B------:R-:W1:Y:S01]  /*0c50*/  LDC.64 R8, c[0x0][0x380] ;  /* 0x0000e000ff087b82 */ /* 0x000e620000000a00 */
[----:B------:R-:W-:Y:S01]  /*0c60*/  IADD3 R2, PT, PT, -R5, RZ, RZ ;  /* 0x000000ff05027210 */ /* 0x000fe20007ffe1ff */
[----:B-1----:R-:W-:-:S07]  /*0c70*/  IMAD.WIDE.U32 R4, R7, 0x4, R8 ;  /* 0x0000000407047825 */ /* 0x002fce00078e0008 */
.L_x_33:
[----:B------:R1:W2:Y:S01]  /*0c80*/  LDG.E R6, desc[UR4][R4.64] ;  /* 0x0000000404067981 */ /* 0x0002a2000c1e1900 */
[----:B------:R-:W-:-:S04]  /*0c90*/  IADD3 R2, PT, PT, R2, 0x1, RZ ;  /* 0x0000000102027810 */ /* 0x000fc80007ffe0ff */
[----:B------:R-:W-:Y:S01]  /*0ca0*/  ISETP.NE.AND P0, PT, R2, RZ, PT ;  /* 0x000000ff0200720c */ /* 0x000fe20003f05270 */
[----:B-1----:R-:W-:-:S04]  /*0cb0*/  IMAD.WIDE.U32 R4, R3, 0x4, R4 ;  /* 0x0000000403047825 */ /* 0x002fc800078e0004 */
[----:B--2---:R-:W-:-:S08]  /*0cc0*/  IMAD R21, R6, R6, R21 ;  /* 0x0000000606157224 */ /* 0x004fd000078e0215 */
[----:B------:R-:W-:Y:S05]  /*0cd0*/  @P0 BRA `(.L_x_33) ;  /* 0xfffffffc00e80947 */ /* 0x000fea000383ffff */
.L_x_23:
[----:B------:R-:W-:Y:S05]  /*0ce0*/  BSYNC.RECONVERGENT B2 ;  /* 0x0000000000027941 */ /* 0x000fea0003800200 */
.L_x_22:
[----:B------:R-:W-:Y:S05]  /*0cf0*/  WARPSYNC.ALL ;  /* 0x0000000000007948 */ /* 0x000fea0003800000 */
[----:B------:R-:W1:Y:S02]  /*0d00*/  LDC.64 R2, c[0x0][0x388] ;  /* 0x0000e200ff027b82 */ /* 0x000e640000000a00 */
[----:B-1----:R-:W-:-:S05]  /*0d10*/  IMAD.WIDE.U32 R2, R0, 0x4, R2 ;  /* 0x0000000400027825 */ /* 0x002fca00078e0002 */
[----:B------:R-:W-:Y:S01]  /*0d20*/  STG.E desc[UR4][R2.64], R21 ;  /* 0x0000001502007986 */ /* 0x000fe2000c101904 */
[----:B------:R-:W-:Y:S05]  /*0d30*/  EXIT ;  /* 0x000000000000794d */ /* 0x000fea0003800000 */
.L_x_34:
        /* <DEDUP_REMOVED lines=12> */
.L_x_48:


//--------------------- .text._Z13sumOfSquares1PiS_ --------------------------
	.section	.text._Z13sumOfSquares1PiS_,"ax",@progbits
	.align	128
.text._Z13sumOfSquares1PiS_:
        .type           _Z13sumOfSquares1PiS_,@function
        .size           _Z13sumOfSquares1PiS_,(.L_x_49 - _Z13sumOfSquares1PiS_)
        .other          _Z13sumOfSquares1PiS_,@"STO_CUDA_ENTRY STV_DEFAULT"
_Z13sumOfSquares1PiS_:
[----:B------:R-:W-:Y:S01]  /*0000*/  LDC R1, c[0x0][0x37c] ;  /* 0x0000df00ff017b82 */ /* 0x000fe20000000800 */
[----:B------:R-:W0:Y:S01]  /*0010*/  S2R R0, SR_TID.X ;  /* 0x0000000000007919 */ /* 0x000e220000002100 */
[----:B------:R-:W1:Y:S01]  /*0020*/  LDCU UR5, c[0x0][0x360] ;  /* 0x00006c00ff0577ac */ /* 0x000e620008000800 */
[----:B------:R-:W-:Y:S01]  /*0030*/  MOV R6, 0x60 ;  /* 0x0000006000067802 */ /* 0x000fe20000000f00 */
[----:B-1----:R-:W-:-:S12]  /*0040*/  ULOP3.LUT UR4, UR5, 0xffff, URZ, 0xc0, !UPT ;  /* 0x0000ffff05047892 */ /* 0x002fd8000f8ec0ff */
[----:B0-----:R-:W-:Y:S05]  /*0050*/  CALL.REL.NOINC `($__internal_0_$__cuda_sm20_div_u16) ;  /* 0x0000000400cc7944 */ /* 0x001fea0003c00000 */
[----:B------:R-:W-:Y:S01]  /*0060*/  UISETP.GT.U32.AND UP0, UPT, UR5, 0xc8, UPT ;  /* 0x000000c80500788c */ /* 0x000fe2000bf04070 */
[----:B------:R-:W-:Y:S01]  /*0070*/  HFMA2 R4, -RZ, RZ, 0, 0 ;  /* 0x00000000ff047431 */ /* 0x000fe200000001ff */
[----:B------:R-:W0:Y:S07]  /*0080*/  LDCU.64 UR6, c[0x0][0x358] ;  /* 0x00006b00ff0677ac */ /* 0x000e2e0008000a00 */
[----:B------:R-:W-:Y:S05]  /*0090*/  BRA.U UP0, `(.L_x_35) ;  /* 0x0000000500ac7547 */ /* 0x000fea000b800000 */
[C---:B------:R-:W-:Y:S02]  /*00a0*/  IADD3 R2, PT, PT, R7.reuse, -0x1, RZ ;  /* 0xffffffff07027810 */ /* 0x040fe40007ffe0ff */
[----:B------:R-:W-:Y:S02]  /*00b0*/  LOP3.LUT R7, R7, 0xffff, RZ, 0xc0, !PT ;  /* 0x0000ffff07077812 */ /* 0x000fe400078ec0ff */
[----:B------:R-:W-:Y:S02]  /*00c0*/  LOP3.LUT R2, R2, 0xffff, RZ, 0xc0, !PT ;  /* 0x0000ffff02027812 */ /* 0x000fe400078ec0ff */
[C---:B------:R-:W-:Y:S01]  /*00d0*/  LOP3.LUT R18, R7.reuse, 0xf, RZ, 0xc0, !PT ;  /* 0x0000000f07127812 */ /* 0x040fe200078ec0ff */
[----:B------:R-:W-:Y:S01]  /*00e0*/  IMAD R5, R7, R0, RZ ;  /* 0x0000000007057224 */ /* 0x000fe200078e02ff */
[----:B------:R-:W-:Y:S02]  /*00f0*/  ISETP.GE.U32.AND P1, PT, R2, 0xf, PT ;  /* 0x0000000f0200780c */ /* 0x000fe40003f26070 */
[----:B------:R-:W-:-:S02]  /*0100*/  ISETP.NE.AND P0, PT, R18, RZ, PT ;  /* 0x000000ff1200720c */ /* 0x000fc40003f05270 */
[----:B------:R-:W-:-:S09]  /*0110*/  MOV R4, RZ ;  /* 0x000000ff00047202 */ /* 0x000fd20000000f00 */
[----:B------:R-:W-:Y:S05]  /*0120*/  @!P1 BRA `(.L_x_36) ;  /* 0x0000000000b49947 */ /* 0x000fea0003800000 */
[----:B------:R-:W1:Y:S01]  /*0130*/  LDC.64 R2, c[0x0][0x380] ;  /* 0x0000e000ff027b82 */ /* 0x000e620000000a00 */
[----:B------:R-:W-:Y:S02]  /*0140*/  LOP3.LUT R6, R7, 0xf0, RZ, 0xc0, !PT ;  /* 0x000000f007067812 */ /* 0x000fe400078ec0ff */
[----:B------:R-:W-:-:S03]  /*0150*/  MOV R4, RZ ;  /* 0x000000ff00047202 */ /* 0x000fc60000000f00 */
[----:B------:R-:W-:Y:S02]  /*0160*/  IMAD.MOV R6, RZ, RZ, -R6 ;  /* 0x000000ffff067224 */ /* 0x000fe400078e0a06 */
[----:B-1----:R-:W-:-:S03]  /*0170*/  IMAD.WIDE.U32 R2, R5, 0x4, R2 ;  /* 0x0000000405027825 */ /* 0x002fc600078e0002 */
[----:B------:R-:W-:-:S04]  /*0180*/  IADD3 R2, P1, PT, R2, 0x20, RZ ;  /* 0x0000002002027810 */ /* 0x000fc80007f3e0ff */
[----:B------:R-:W-:-:S09]  /*0190*/  IADD3.X R3, PT, PT, RZ, R3, RZ, P1, !PT ;  /* 0x00000003ff037210 */ /* 0x000fd20000ffe4ff */
.L_x_37:
[----:B0-----:R-:W2:Y:S04]  /*01a0*/  LDG.E R19, desc[UR6][R2.64+-0x20] ;  /* 0xffffe00602137981 */ /* 0x001ea8000c1e1900 */
[----:B------:R-:W3:Y:S04]  /*01b0*/  LDG.E R21, desc[UR6][R2.64+-0x1c] ;  /* 0xffffe40602157981 */ /* 0x000ee8000c1e1900 */
[----:B------:R-:W4:Y:S04]  /*01c0*/  LDG.E R23, desc[UR6][R2.64+-0x18] ;  /* 0xffffe80602177981 */ /* 0x000f28000c1e1900 */
[----:B------:R-:W5:Y:S04]  /*01d0*/  LDG.E R25, desc[UR6][R2.64+-0x14] ;  /* 0xffffec0602197981 */ /* 0x000f68000c1e1900 */
        /* <DEDUP_REMOVED lines=11> */
[----:B------:R0:W5:Y:S01]  /*0290*/  LDG.E R9, desc[UR6][R2.64+0x1c] ;  /* 0x00001c0602097981 */ /* 0x000162000c1e1900 */
[----:B------:R-:W-:Y:S01]  /*02a0*/  IADD3 R6, PT, PT, R6, 0x10, RZ ;  /* 0x0000001006067810 */ /* 0x000fe20007ffe0ff */
[----:B------:R-:W-:-:S03]  /*02b0*/  VIADD R5, R5, 0x10 ;  /* 0x0000001005057836 */ /* 0x000fc60000000000 */
[----:B------:R-:W-:Y:S02]  /*02c0*/  ISETP.NE.AND P1, PT, R6, RZ, PT ;  /* 0x000000ff0600720c */ /* 0x000fe40003f25270 */
[----:B0-----:R-:W-:-:S04]  /*02d0*/  IADD3 R2, P2, PT, R2, 0x40, RZ ;  /* 0x0000004002027810 */ /* 0x001fc80007f5e0ff */
[----:B------:R-:W-:Y:S01]  /*02e0*/  IADD3.X R3, PT, PT, RZ, R3, RZ, P2, !PT ;  /* 0x00000003ff037210 */ /* 0x000fe200017fe4ff */
[----:B--2---:R-:W-:-:S04]  /*02f0*/  IMAD R4, R19, R19, R4 ;  /* 0x0000001313047224 */ /* 0x004fc800078e0204 */
[----:B---3--:R-:W-:-:S04]  /*0300*/  IMAD R4, R21, R21, R4 ;  /* 0x0000001515047224 */ /* 0x008fc800078e0204 */
[----:B----4-:R-:W-:-:S04]  /*0310*/  IMAD R4, R23, R23, R4 ;  /* 0x0000001717047224 */ /* 0x010fc800078e0204 */
[----:B-----5:R-:W-:-:S04]  /*0320*/  IMAD R4, R25, R25, R4 ;  /* 0x0000001919047224 */ /* 0x020fc800078e0204 */
[----:B------:R-:W-:-:S04]  /*0330*/  IMAD R4, R27, R27, R4 ;  /* 0x0000001b1b047224 */ /* 0x000fc800078e0204 */
        /* <DEDUP_REMOVED lines=10> */
[----:B------:R-:W-:Y:S01]  /*03e0*/  IMAD R4, R9, R9, R4 ;  /* 0x0000000909047224 */ /* 0x000fe200078e0204 */
[----:B------:R-:W-:Y:S06]  /*03f0*/  @P1 BRA `(.L_x_37) ;  /* 0xfffffffc00681947 */ /* 0x000fec000383ffff */
.L_x_36:
[----:B------:R-:W-:Y:S05]  /*0400*/  @!P0 BRA `(.L_x_35) ;  /* 0x0000000000d08947 */ /* 0x000fea0003800000 */
[----:B------:R-:W-:Y:S02]  /*0410*/  ISETP.GE.U32.AND P0, PT, R18, 0x8, PT ;  /* 0x000000081200780c */ /* 0x000fe40003f06070 */
[----:B------:R-:W-:-:S04]  /*0420*/  LOP3.LUT R6, R7, 0x7, RZ, 0xc0, !PT ;  /* 0x0000000707067812 */ /* 0x000fc800078ec0ff */
[----:B------:R-:W-:-:S07]  /*0430*/  ISETP.NE.AND P1, PT, R6, RZ, PT ;  /* 0x000000ff0600720c */ /* 0x000fce0003f25270 */
[----:B------:R-:W-:Y:S06]  /*0440*/  @!P0 BRA `(.L_x_38) ;  /* 0x00000000004c8947 */ /* 0x000fec0003800000 */
[----:B------:R-:W1:Y:S02]  /*0450*/  LDC.64 R2, c[0x0][0x380] ;  /* 0x0000e000ff027b82 */ /* 0x000e640000000a00 */
[----:B-1----:R-:W-:-:S05]  /*0460*/  IMAD.WIDE.U32 R2, R5, 0x4, R2 ;  /* 0x0000000405027825 */ /* 0x002fca00078e0002 */
[----:B0-----:R-:W2:Y:S04]  /*0470*/  LDG.E R9, desc[UR6][R2.64] ;  /* 0x0000000602097981 */ /* 0x001ea8000c1e1900 */
[----:B------:R-:W3:Y:S04]  /*0480*/  LDG.E R11, desc[UR6][R2.64+0x4] ;  /* 0x00000406020b7981 */ /* 0x000ee8000c1e1900 */
[----:B------:R-:W4:Y:S04]  /*0490*/  LDG.E R13, desc[UR6][R2.64+0x8] ;  /* 0x00000806020d7981 */ /* 0x000f28000c1e1900 */
[----:B------:R-:W5:Y:S04]  /*04a0*/  LDG.E R15, desc[UR6][R2.64+0xc] ;  /* 0x00000c06020f7981 */ /* 0x000f68000c1e1900 */
[----:B------:R-:W5:Y:S04]  /*04b0*/  LDG.E R17, desc[UR6][R2.64+0x10] ;  /* 0x0000100602117981 */ /* 0x000f68000c1e1900 */
[----:B------:R-:W5:Y:S04]  /*04c0*/  LDG.E R19, desc[UR6][R2.64+0x14] ;  /* 0x0000140602137981 */ /* 0x000f68000c1e1900 */
[----:B------:R-:W5:Y:S04]  /*04d0*/  LDG.E R21, desc[UR6][R2.64+0x18] ;  /* 0x0000180602157981 */ /* 0x000f68000c1e1900 */
[----:B------:R-:W5:Y:S01]  /*04e0*/  LDG.E R23, desc[UR6][R2.64+0x1c] ;  /* 0x00001c0602177981 */ /* 0x000f62000c1e1900 */
[----:B------:R-:W-:Y:S01]  /*04f0*/  IADD3 R5, PT, PT, R5, 0x8, RZ ;  /* 0x0000000805057810 */ /* 0x000fe20007ffe0ff */
[----:B--2---:R-:W-:-:S04]  /*0500*/  IMAD R4, R9, R9, R4 ;  /* 0x0000000909047224 */ /* 0x004fc800078e0204 */
[----:B---3--:R-:W-:-:S04]  /*0510*/  IMAD R4, R11, R11, R4 ;  /* 0x0000000b0b047224 */ /* 0x008fc800078e0204 */
[----:B----4-:R-:W-:-:S04]  /*0520*/  IMAD R4, R13, R13, R4 ;  /* 0x0000000d0d047224 */ /* 0x010fc800078e0204 */
[----:B-----5:R-:W-:-:S04]  /*0530*/  IMAD R4, R15, R15, R4 ;  /* 0x0000000f0f047224 */ /* 0x020fc800078e0204 */
[----:B------:R-:W-:-:S04]  /*0540*/  IMAD R4, R17, R17, R4 ;  /* 0x0000001111047224 */ /* 0x000fc800078e0204 */
[----:B------:R-:W-:-:S04]  /*0550*/  IMAD R4, R19, R19, R4 ;  /* 0x0000001313047224 */ /* 0x000fc800078e0204 */
[----:B------:R-:W-:-:S04]  /*0560*/  IMAD R4, R21, R21, R4 ;  /* 0x0000001515047224 */ /* 0x000fc800078e0204 */
[----:B------:R-:W-:-:S07]  /*0570*/  IMAD R4, R23, R23, R4 ;  /* 0x0000001717047224 */ /* 0x000fce00078e0204 */
.L_x_38:
        /* <DEDUP_REMOVED lines=10> */
[----:B------:R-:W5:Y:S01]  /*0620*/  LDG.E R15, desc[UR6][R2.64+0xc] ;  /* 0x00000c06020f7981 */ /* 0x000f62000c1e1900 */
[----:B------:R-:W-:Y:S01]  /*0630*/  IADD3 R5, PT, PT, R5, 0x4, RZ ;  /* 0x0000000405057810 */ /* 0x000fe20007ffe0ff */
[----:B--2---:R-:W-:-:S04]  /*0640*/  IMAD R4, R9, R9, R4 ;  /* 0x0000000909047224 */ /* 0x004fc800078e0204 */
[----:B---3--:R-:W-:-:S04]  /*0650*/  IMAD R4, R11, R11, R4 ;  /* 0x0000000b0b047224 */ /* 0x008fc800078e0204 */
[----:B----4-:R-:W-:-:S04]  /*0660*/  IMAD R4, R13, R13, R4 ;  /* 0x0000000d0d047224 */ /* 0x010fc800078e0204 */
[----:B-----5:R-:W-:-:S07]  /*0670*/  IMAD R4, R15, R15, R4 ;  /* 0x0000000f0f047224 */ /* 0x020fce00078e0204 */
.L_x_39:
[----:B------:R-:W-:Y:S05]  /*0680*/  @!P1 BRA `(.L_x_35) ;  /* 0x0000000000309947 */ /* 0x000fea0003800000 */
[----:B------:R-:W1:Y:S02]  /*0690*/  LDC.64 R2, c[0x0][0x380] ;  /* 0x0000e000ff027b82 */ /* 0x000e640000000a00 */
[----:B-1----:R-:W-:Y:S01]  /*06a0*/  IMAD.WIDE.U32 R2, R5, 0x4, R2 ;  /* 0x0000000405027825 */ /* 0x002fe200078e0002 */
[----:B------:R-:W-:-:S03]  /*06b0*/  IADD3 R5, PT, PT, -R7, RZ, RZ ;  /* 0x000000ff07057210 */ /* 0x000fc60007ffe1ff */
[----:B------:R-:W-:-:S07]  /*06c0*/  IMAD.MOV.U32 R7, RZ, RZ, R3 ;  /* 0x000000ffff077224 */ /* 0x000fce00078e0003 */
.L_x_40:
[----:B------:R-:W-:-:S06]  /*06d0*/  MOV R3, R7 ;  /* 0x0000000700037202 */ /* 0x000fcc0000000f00 */
[----:B0-----:R0:W2:Y:S01]  /*06e0*/  LDG.E R3, desc[UR6][R2.64] ;  /* 0x0000000602037981 */ /* 0x0010a2000c1e1900 */
[----:B------:R-:W-:-:S04]  /*06f0*/  IADD3 R5, PT, PT, R5, 0x1, RZ ;  /* 0x0000000105057810 */ /* 0x000fc80007ffe0ff */
[----:B------:R-:W-:Y:S02]  /*0700*/  ISETP.NE.AND P0, PT, R5, RZ, PT ;  /* 0x000000ff0500720c */ /* 0x000fe40003f05270 */
[----:B0-----:R-:W-:-:S04]  /*0710*/  IADD3 R2, P1, PT, R2, 0x4, RZ ;  /* 0x0000000402027810 */ /* 0x001fc80007f3e0ff */
[----:B------:R-:W-:Y:S01]  /*0720*/  IADD3.X R7, PT, PT, RZ, R7, RZ, P1, !PT ;  /* 0x00000007ff077210 */ /* 0x000fe20000ffe4ff */
[----:B--2---:R-:W-:-:S06]  /*0730*/  IMAD R4, R3, R3, R4 ;  /* 0x0000000303047224 */ /* 0x004fcc00078e0204 */
[----:B------:R-:W-:Y:S05]  /*0740*/  @P0 BRA `(.L_x_40) ;  /* 0xfffffffc00e00947 */ /* 0x000fea000383ffff */
.L_x_35:
[----:B------:R-:W1:Y:S02]  /*0750*/  LDC.64 R2, c[0x0][0x388] ;  /* 0x0000e200ff027b82 */ /* 0x000e640000000a00 */
[----:B-1----:R-:W-:-:S05]  /*0760*/  IMAD.WIDE.U32 R2, R0, 0x4, R2 ;  /* 0x0000000400027825 */ /* 0x002fca00078e0002 */
[----:B0-----:R-:W-:Y:S01]  /*0770*/  STG.E desc[UR6][R2.64], R4 ;  /* 0x0000000402007986 */ /* 0x001fe2000c101906 */
[----:B------:R-:W-:Y:S05]  /*0780*/  EXIT ;  /* 0x000000000000794d */ /* 0x000fea0003800000 */
        .weak           $__internal_0_$__cuda_sm20_div_u16
        .type           $__internal_0_$__cuda_sm20_div_u16,@function
        .size           $__internal_0_$__cuda_sm20_div_u16,(.L_x_49 - $__internal_0_$__cuda_sm20_div_u16)
$__internal_0_$__cuda_sm20_div_u16:
[----:B------:R-:W0:Y:S01]  /*0790*/  I2F.U16 R2, UR4 ;  /* 0x0000000400027d06 */ /* 0x000e220008101000 */
[----:B------:R-:W-:Y:S01]  /*07a0*/  IMAD.MOV.U32 R3, RZ, RZ, 0x4b800000 ;  /* 0x4b800000ff037424 */ /* 0x000fe200078e00ff */
[C---:B0-----:R-:W-:Y:S02]  /*07b0*/  FSETP.GEU.AND P1, PT, |R2|.reuse, 1.175494350822287508e-38, PT ;  /* 0x008000000200780b */ /* 0x041fe40003f2e200 */
[----:B------:R-:W-:Y:S02]  /*07c0*/  FSETP.GT.AND P0, PT, |R2|, 8.50705917302346158658e+37, PT ;  /* 0x7e8000000200780b */ /* 0x000fe40003f04200 */
[----:B------:R-:W-:-:S04]  /*07d0*/  FSEL R3, R3, 1, !P1 ;  /* 0x3f80000003037808 */ /* 0x000fc80004800000 */
[----:B------:R-:W-:Y:S02]  /*07e0*/  FSEL R3, R3, 0.25, !P0 ;  /* 0x3e80000003037808 */ /* 0x000fe40004000000 */
[----:B------:R-:W-:-:S03]  /*07f0*/  ISETP.NE.U32.AND P0, PT, RZ, UR4, PT ;  /* 0x00000004ff007c0c */ /* 0x000fc6000bf05070 */
[----:B------:R-:W-:Y:S01]  /*0800*/  FMUL R4, R2, R3 ;  /* 0x0000000302047220 */ /* 0x000fe20000400000 */
[----:B------:R-:W-:-:S05]  /*0810*/  I2FP.F32.U32.RZ R2, 0xc8 ;  /* 0x000000c800027845 */ /* 0x000fca000020d000 */
[----:B------:R-:W0:Y:S02]  /*0820*/  MUFU.RCP R4, R4 ;  /* 0x0000000400047308 */ /* 0x000e240000001000 */
[----:B0-----:R-:W-:-:S05]  /*0830*/  FMUL R3, R3, R4 ;  /* 0x0000000403037220 */ /* 0x001fca0000400000 */
[----:B------:R-:W-:-:S05]  /*0840*/  IADD3 R3, PT, PT, R3, 0x2, RZ ;  /* 0x0000000203037810 */ /* 0x000fca0007ffe0ff */
[----:B------:R-:W-:Y:S01]  /*0850*/  FMUL.RZ R5, R2, R3 ;  /* 0x0000000302057220 */ /* 0x000fe2000040c000 */
[----:B------:R-:W-:Y:S01]  /*0860*/  HFMA2 R3, -RZ, RZ, 0, 0 ;  /* 0x00000000ff037431 */ /* 0x000fe200000001ff */
[----:B------:R-:W-:-:S04]  /*0870*/  MOV R2, R6 ;  /* 0x0000000600027202 */ /* 0x000fc80000000f00 */
[----:B------:R-:W0:Y:S02]  /*0880*/  F2I.U32.TRUNC.NTZ R5, R5 ;  /* 0x0000000500057305 */ /* 0x000e24000020f000 */
[----:B0-----:R-:W-:Y:S02]  /*0890*/  LOP3.LUT R7, R5, 0xffff, RZ, 0xc0, !PT ;  /* 0x0000ffff05077812 */ /* 0x001fe400078ec0ff */
[----:B------:R-:W-:Y:S01]  /*08a0*/  @!P0 MOV R7, 0xffffffff ;  /* 0xffffffff00078802 */ /* 0x000fe20000000f00 */
[----:B------:R-:W-:Y:S06]  /*08b0*/  RET.REL.NODEC R2 `(_Z13sumOfSquares1PiS_) ;  /* 0xfffffff402d07950 */ /* 0x000fec0003c3ffff */
.L_x_41:
        /* <DEDUP_REMOVED lines=12> */
.L_x_49:


//--------------------- .text._Z12sumOfSquaresPiS_i --------------------------
	.section	.text._Z12sumOfSquaresPiS_i,"ax",@progbits
	.align	128
.text._Z12sumOfSquaresPiS_i:
        .type           _Z12sumOfSquaresPiS_i,@function
        .size           _Z12sumOfSquaresPiS_i,(.L_x_51 - _Z12sumOfSquaresPiS_i)
        .other          _Z12sumOfSquaresPiS_i,@"STO_CUDA_ENTRY STV_DEFAULT"
_Z12sumOfSquaresPiS_i:
[----:B------:R-:W0:Y:S01]  /*0000*/  LDC R1, c[0x0][0x37c] ;  /* 0x0000df00ff017b82 */ /* 0x000e220000000800 */
[----:B------:R-:W1:Y:S07]  /*0010*/  S2R R10, SR_TID.X ;  /* 0x00000000000a7919 */ /* 0x000e6e0000002100 */
[----:B------:R-:W1:Y:S01]  /*0020*/  LDC R11, c[0x0][0x390] ;  /* 0x0000e400ff0b7b82 */ /* 0x000e620000000800 */
[----:B------:R-:W2:Y:S01]  /*0030*/  LDCU UR4, c[0x0][0x2f8] ;  /* 0x00005f00ff0477ac */ /* 0x000ea20008000800 */
[----:B0-----:R-:W-:-:S02]  /*0040*/  IADD3 R1, PT, PT, R1, -0x8, RZ ;  /* 0xfffffff801017810 */ /* 0x001fc40007ffe0ff */
[----:B------:R-:W-:Y:S01]  /*0050*/  MOV R19, 0x0 ;  /* 0x0000000000137802 */ /* 0x000fe20000000f00 */
[----:B------:R-:W0:Y:S03]  /*0060*/  LDCU UR5, c[0x0][0x2fc] ;  /* 0x00005f80ff0577ac */ /* 0x000e260008000800 */
[----:B------:R3:W4:Y:S01]  /*0070*/  LDC.64 R8, c[0x4][R19] ;  /* 0x0100000013087b82 */ /* 0x0007220000000a00 */
[----:B------:R-:W5:Y:S01]  /*0080*/  LDCU.64 UR6, c[0x4][0x8] ;  /* 0x01000100ff0677ac */ /* 0x000f620008000a00 */
[----:B--2---:R-:W-:-:S04]  /*0090*/  IADD3 R2, P0, PT, R1, UR4, RZ ;  /* 0x0000000401027c10 */ /* 0x004fc8000ff1e0ff */
[----:B0-----:R-:W-:Y:S02]  /*00a0*/  IADD3.X R18, PT, PT, RZ, UR5, RZ, P0, !PT ;  /* 0x00000005ff127c10 */ /* 0x001fe400087fe4ff */
[----:B------:R-:W-:Y:S02]  /*00b0*/  MOV R6, R2 ;  /* 0x0000000200067202 */ /* 0x000fe40000000f00 */
[----:B-----5:R-:W-:Y:S02]  /*00c0*/  MOV R4, UR6 ;  /* 0x0000000600047c02 */ /* 0x020fe40008000f00 */
[----:B------:R-:W-:Y:S01]  /*00d0*/  MOV R5, UR7 ;  /* 0x0000000700057c02 */ /* 0x000fe20008000f00 */
[----:B-1----:R3:W-:Y:S01]  /*00e0*/  STL.64 [R1], R10 ;  /* 0x0000000a01007387 */ /* 0x0027e20000100a00 */
[----:B------:R-:W-:-:S07]  /*00f0*/  MOV R7, R18 ;  /* 0x0000001200077202 */ /* 0x000fce0000000f00 */
[----:B------:R-:W-:-:S07]  /*0100*/  LEPC R20, `(.L_x_42) ;  /* 0x000000001014794e */ /* 0x000fce0000000000 */
[----:B---34-:R-:W-:Y:S05]  /*0110*/  CALL.ABS.NOINC R8 ;  /* 0x0000000008007343 */ /* 0x018fea0003c00000 */
.L_x_42:
[----:B------:R-:W0:Y:S01]  /*0120*/  S2R R8, SR_CTAID.X ;  /* 0x0000000000087919 */ /* 0x000e220000002500 */
[----:B------:R-:W0:Y:S01]  /*0130*/  LDC R9, c[0x0][0x390] ;  /* 0x0000e400ff097b82 */ /* 0x000e220000000800 */
[----:B------:R-:W1:Y:S01]  /*0140*/  LDCU.64 UR4, c[0x4][0x10] ;  /* 0x01000200ff0477ac */ /* 0x000e620008000a00 */
[----:B------:R-:W-:Y:S02]  /*0150*/  MOV R6, R2 ;  /* 0x0000000200067202 */ /* 0x000fe40000000f00 */
[----:B------:R-:W-:-:S04]  /*0160*/  MOV R7, R18 ;  /* 0x0000001200077202 */ /* 0x000fc80000000f00 */
[----:B------:R2:W3:Y:S01]  /*0170*/  LDC.64 R10, c[0x4][R19] ;  /* 0x01000000130a7b82 */ /* 0x0004e20000000a00 */
[----:B-1----:R-:W-:Y:S02]  /*0180*/  MOV R4, UR4 ;  /* 0x0000000400047c02 */ /* 0x002fe40008000f00 */
[----:B------:R-:W-:Y:S01]  /*0190*/  MOV R5, UR5 ;  /* 0x0000000500057c02 */ /* 0x000fe20008000f00 */
[----:B0-----:R2:W-:Y:S06]  /*01a0*/  STL.64 [R1], R8 ;  /* 0x0000000801007387 */ /* 0x0015ec0000100a00 */
[----:B------:R-:W-:-:S07]  /*01b0*/  LEPC R20, `(.L_x_43) ;  /* 0x000000001014794e */ /* 0x000fce0000000000 */
[----:B--23--:R-:W-:Y:S05]  /*01c0*/  CALL.ABS.NOINC R10 ;  /* 0x000000000a007343 */ /* 0x00cfea0003c00000 */
.L_x_43:
[----:B------:R-:W0:Y:S01]  /*01d0*/  LDC R8, c[0x0][0x360] ;  /* 0x0000d800ff087b82 */ /* 0x000e220000000800 */
[----:B------:R-:W1:Y:S01]  /*01e0*/  LDCU.64 UR4, c[0x4][0x18] ;  /* 0x01000300ff0477ac */ /* 0x000e620008000a00 */
[----:B------:R-:W-:Y:S02]  /*01f0*/  MOV R6, R2 ;  /* 0x0000000200067202 */ /* 0x000fe40000000f00 */
[----:B------:R-:W-:-:S04]  /*0200*/  MOV R7, R18 ;  /* 0x0000001200077202 */ /* 0x000fc80000000f00 */
[----:B------:R-:W0:Y:S08]  /*0210*/  LDC R9, c[0x0][0x390] ;  /* 0x0000e400ff097b82 */ /* 0x000e300000000800 */
[----:B------:R2:W3:Y:S01]  /*0220*/  LDC.64 R10, c[0x4][R19] ;  /* 0x01000000130a7b82 */ /* 0x0004e20000000a00 */
[----:B-1----:R-:W-:Y:S02]  /*0230*/  MOV R4, UR4 ;  /* 0x0000000400047c02 */ /* 0x002fe40008000f00 */
[----:B------:R-:W-:Y:S01]  /*0240*/  MOV R5, UR5 ;  /* 0x0000000500057c02 */ /* 0x000fe20008000f00 */
[----:B0-----:R2:W-:Y:S06]  /*0250*/  STL.64 [R1], R8 ;  /* 0x0000000801007387 */ /* 0x0015ec0000100a00 */
[----:B------:R-:W-:-:S07]  /*0260*/  LEPC R20, `(.L_x_44) ;  /* 0x000000001014794e */ /* 0x000fce0000000000 */
[----:B--23--:R-:W-:Y:S05]  /*0270*/  CALL.ABS.NOINC R10 ;  /* 0x000000000a007343 */ /* 0x00cfea0003c00000 */
.L_x_44:
[----:B------:R-:W0:Y:S01]  /*0280*/  LDC R8, c[0x0][0x370] ;  /* 0x0000dc00ff087b82 */ /* 0x000e220000000800 */
[----:B------:R-:W1:Y:S01]  /*0290*/  LDCU.64 UR4, c[0x4][0x20] ;  /* 0x01000400ff0477ac */ /* 0x000e620008000a00 */
[----:B------:R-:W-:Y:S02]  /*02a0*/  MOV R6, R2 ;  /* 0x0000000200067202 */ /* 0x000fe40000000f00 */
[----:B------:R-:W-:-:S04]  /*02b0*/  MOV R7, R18 ;  /* 0x0000001200077202 */ /* 0x000fc80000000f00 */
[----:B------:R-:W0:Y:S08]  /*02c0*/  LDC R9, c[0x0][0x390] ;  /* 0x0000e400ff097b82 */ /* 0x000e300000000800 */
[----:B------:R2:W3:Y:S01]  /*02d0*/  LDC.64 R10, c[0x4][R19] ;  /* 0x01000000130a7b82 */ /* 0x0004e20000000a00 */
[----:B-1----:R-:W-:Y:S02]  /*02e0*/  MOV R4, UR4 ;  /* 0x0000000400047c02 */ /* 0x002fe40008000f00 */
[----:B------:R-:W-:-:S05]  /*02f0*/  MOV R5, UR5 ;  /* 0x0000000500057c02 */ /* 0x000fca0008000f00 */
[----:B------:R-:W1:Y:S01]  /*0300*/  LDC.64 R16, c[0x0][0x358] ;  /* 0x0000d600ff107b82 */ /* 0x000e620000000a00 */
[----:B0-----:R2:W-:Y:S02]  /*0310*/  STL.64 [R1], R8 ;  /* 0x0000000801007387 */ /* 0x0015e40000100a00 */
[----:B------:R-:W-:-:S07]  /*0320*/  LEPC R20, `(.L_x_45) ;  /* 0x000000001014794e */ /* 0x000fce0000000000 */
[----:B-123--:R-:W-:Y:S05]  /*0330*/  CALL.ABS.NOINC R10 ;  /* 0x000000000a007343 */ /* 0x00efea0003c00000 */
.L_x_45:
[----:B------:R-:W0:Y:S01]  /*0340*/  LDC.64 R2, c[0x0][0x380] ;  /* 0x0000e000ff027b82 */ /* 0x000e220000000a00 */
[C---:B------:R-:W-:Y:S02]  /*0350*/  R2UR UR4, R16.reuse ;  /* 0x00000000100472ca */ /* 0x040fe400000e0000 */
[C---:B------:R-:W-:Y:S02]  /*0360*/  R2UR UR5, R17.reuse ;  /* 0x00000000110572ca */ /* 0x040fe400000e0000 */
[----:B------:R-:W-:Y:S02]  /*0370*/  R2UR UR6, R16 ;  /* 0x00000000100672ca */ /* 0x000fe400000e0000 */
[----:B------:R-:W-:-:S09]  /*0380*/  R2UR UR7, R17 ;  /* 0x00000000110772ca */ /* 0x000fd200000e0000 */
[----:B0-----:R-:W2:Y:S04]  /*0390*/  LDG.E R10, desc[UR4][R2.64] ;  /* 0x00000004020a7981 */ /* 0x001ea8000c1e1900 */
[----:B------:R-:W3:Y:S01]  /*03a0*/  LDG.E R12, desc[UR6][R2.64+0x4] ;  /* 0x00000406020c7981 */ /* 0x000ee2000c1e1900 */
[C---:B------:R-:W-:Y:S02]  /*03b0*/  R2UR UR8, R16.reuse ;  /* 0x00000000100872ca */ /* 0x040fe400000e0000 */
[----:B------:R-:W-:Y:S01]  /*03c0*/  R2UR UR9, R17 ;  /* 0x00000000110972ca */ /* 0x000fe200000e0000 */
[----:B------:R-:W4:Y:S04]  /*03d0*/  LDG.E R26, desc[UR4][R2.64+0x8] ;  /* 0x00000804021a7981 */ /* 0x000f28000c1e1900 */
[----:B------:R-:W5:Y:S04]  /*03e0*/  LDG.E R18, desc[UR6][R2.64+0xc] ;  /* 0x00000c0602127981 */ /* 0x000f68000c1e1900 */
[----:B------:R-:W5:Y:S04]  /*03f0*/  LDG.E R23, desc[UR4][R2.64+0x14] ;  /* 0x0000140402177981 */ /* 0x000f68000c1e1900 */
[----:B------:R-:W5:Y:S04]  /*0400*/  LDG.E R19, desc[UR8][R2.64+0x10] ;  /* 0x0000100802137981 */ /* 0x000f68000c1e1900 */
[----:B------:R-:W5:Y:S04]  /*0410*/  LDG.E R24, desc[UR6][R2.64+0x18] ;  /* 0x0000180602187981 */ /* 0x000f68000c1e1900 */
[----:B------:R-:W5:Y:S04]  /*0420*/  LDG.E R25, desc[UR8][R2.64+0x1c] ;  /* 0x00001c0802197981 */ /* 0x000f68000c1e1900 */
[----:B------:R-:W5:Y:S04]  /*0430*/  LDG.E R20, desc[UR4][R2.64+0x20] ;  /* 0x0000200402147981 */ /* 0x000f68000c1e1900 */
[----:B------:R-:W5:Y:S01]  /*0440*/  LDG.E R0, desc[UR6][R2.64+0x24] ;  /* 0x0000240602007981 */ /* 0x000f62000c1e1900 */
[----:B------:R-:W-:-:S02]  /*0450*/  R2UR UR10, R16 ;  /* 0x00000000100a72ca */ /* 0x000fc400000e0000 */
[----:B------:R-:W-:Y:S01]  /*0460*/  R2UR UR11, R17 ;  /* 0x00000000110b72ca */ /* 0x000fe200000e0000 */
        /* <DEDUP_REMOVED lines=9> */
[----:B------:R-:W5:Y:S01]  /*0500*/  LDG.E R9, desc[UR6][R2.64+0x4c] ;  /* 0x00004c0602097981 */ /* 0x000f62000c1e1900 */
[----:B--2---:R-:W-:-:S03]  /*0510*/  IMAD R11, R10, R10, RZ ;  /* 0x0000000a0a0b7224 */ /* 0x004fc600078e02ff */
[----:B------:R-:W2:Y:S01]  /*0520*/  LDG.E R10, desc[UR8][R2.64+0x50] ;  /* 0x00005008020a7981 */ /* 0x000ea2000c1e1900 */
[----:B---3--:R-:W-:-:S03]  /*0530*/  IMAD R15, R12, R12, R11 ;  /* 0x0000000c0c0f7224 */ /* 0x008fc600078e020b */
[----:B------:R-:W3:Y:S04]  /*0540*/  LDG.E R11, desc[UR10][R2.64+0x54] ;  /* 0x0000540a020b7981 */ /* 0x000ee8000c1e1900 */
[----:B------:R-:W3:Y:S01]  /*0550*/  LDG.E R12, desc[UR4][R2.64+0x58] ;  /* 0x00005804020c7981 */ /* 0x000ee2000c1e1900 */
[----:B----4-:R-:W-:-:S03]  /*0560*/  IMAD R27, R26, R26, R15 ;  /* 0x0000001a1a1b7224 */ /* 0x010fc600078e020f */
[----:B------:R-:W4:Y:S01]  /*0570*/  LDG.E R15, desc[UR6][R2.64+0x5c] ;  /* 0x00005c06020f7981 */ /* 0x000f22000c1e1900 */
[----:B-----5:R-:W-:-:S03]  /*0580*/  IMAD R26, R18, R18, R27 ;  /* 0x00000012121a7224 */ /* 0x020fc600078e021b */
[----:B------:R-:W5:Y:S01]  /*0590*/  LDG.E R18, desc[UR4][R2.64+0x60] ;  /* 0x0000600402127981 */ /* 0x000f62000c1e1900 */
[----:B------:R-:W-:-:S03]  /*05a0*/  IMAD R26, R19, R19, R26 ;  /* 0x00000013131a7224 */ /* 0x000fc600078e021a */
        /* <DEDUP_REMOVED lines=13> */
[----:B------:R-:W-:-:S04]  /*0680*/  IMAD R22, R22, R22, R27 ;  /* 0x0000001616167224 */ /* 0x000fc800078e021b */
[----:B------:R-:W-:Y:S02]  /*0690*/  IMAD R21, R21, R21, R22 ;  /* 0x0000001515157224 */ /* 0x000fe400078e0216 */
[----:B------:R-:W5:Y:S02]  /*06a0*/  LDG.E R22, desc[UR6][R2.64+0x80] ;  /* 0x0000800602167981 */ /* 0x000f64000c1e1900 */
[----:B------:R-:W-:Y:S02]  /*06b0*/  IMAD R14, R14, R14, R21 ;  /* 0x0000000e0e0e7224 */ /* 0x000fe400078e0215 */
[----:B------:R-:W5:Y:S02]  /*06c0*/  LDG.E R21, desc[UR8][R2.64+0x84] ;  /* 0x0000840802157981 */ /* 0x000f64000c1e1900 */
[----:B------:R-:W-:Y:S02]  /*06d0*/  IMAD R26, R13, R13, R14 ;  /* 0x0000000d0d1a7224 */ /* 0x000fe400078e020e */
[----:B------:R-:W5:Y:S02]  /*06e0*/  LDG.E R14, desc[UR10][R2.64+0x88] ;  /* 0x0000880a020e7981 */ /* 0x000f64000c1e1900 */
[----:B------:R-:W-:-:S02]  /*06f0*/  IMAD R13, R5, R5, R26 ;  /* 0x00000005050d7224 */ /* 0x000fc400078e021a */
        /* <DEDUP_REMOVED lines=9> */
[----:B--2---:R-:W-:Y:S02]  /*0790*/  IMAD R26, R10, R10, R13 ;  /* 0x0000000a0a1a7224 */ /* 0x004fe400078e020d */
[----:B------:R-:W2:Y:S02]  /*07a0*/  LDG.E R10, desc[UR6][R2.64+0xa0] ;  /* 0x0000a006020a7981 */ /* 0x000ea4000c1e1900 */
[----:B---3--:R-:W-:-:S02]  /*07b0*/  IMAD R13, R11, R11, R26 ;  /* 0x0000000b0b0d7224 */ /* 0x008fc400078e021a */
[----:B------:R-:W3:Y:S02]  /*07c0*/  LDG.E R11, desc[UR8][R2.64+0xa4] ;  /* 0x0000a408020b7981 */ /* 0x000ee4000c1e1900 */
[----:B------:R-:W-:Y:S02]  /*07d0*/  IMAD R26, R12, R12, R13 ;  /* 0x0000000c0c1a7224 */ /* 0x000fe400078e020d */
        /* <DEDUP_REMOVED lines=35> */
[----:B--2---:R-:W-:Y:S02]  /*0a10*/  IMAD R14, R10, R10, R27 ;  /* 0x0000000a0a0e7224 */ /* 0x004fe400078e021b */
[----:B------:R-:W2:Y:S02]  /*0a20*/  LDG.E R10, desc[UR4][R2.64+0xf0] ;  /* 0x0000f004020a7981 */ /* 0x000ea4000c1e1900 */
[----:B---3--:R-:W-:Y:S02]  /*0a30*/  IMAD R27, R11, R11, R14 ;  /* 0x0000000b0b1b7224 */ /* 0x008fe400078e020e */
[----:B------:R-:W3:Y:S02]  /*0a40*/  LDG.E R11, desc[UR6][R2.64+0xf4] ;  /* 0x0000f406020b7981 */ /* 0x000ee4000c1e1900 */
[----:B------:R-:W-:-:S02]  /*0a50*/  IMAD R14, R12, R12, R27 ;  /* 0x0000000c0c0e7224 */ /* 0x000fc400078e021b */
        /* <DEDUP_REMOVED lines=35> */
[----:B--2---:R-:W-:-:S02]  /*0c90*/  IMAD R26, R10, R10, R21 ;  /* 0x0000000a0a1a7224 */ /* 0x004fc400078e0215 */
[----:B------:R-:W2:Y:S02]  /*0ca0*/  LDG.E R10, desc[UR10][R2.64+0x140] ;  /* 0x0001400a020a7981 */ /* 0x000ea4000c1e1900 */
[----:B---3--:R-:W-:Y:S02]  /*0cb0*/  IMAD R21, R11, R11, R26 ;  /* 0x0000000b0b157224 */ /* 0x008fe400078e021a */
[----:B------:R-:W3:Y:S02]  /*0cc0*/  LDG.E R11, desc[UR4][R2.64+0x144] ;  /* 0x00014404020b7981 */ /* 0x000ee4000c1e1900 */
[----:B------:R-:W-:Y:S02]  /*0cd0*/  IMAD R26, R12, R12, R21 ;  /* 0x0000000c0c1a7224 */ /* 0x000fe400078e0215 */
[----:B------:R-:W3:Y:S02]  /*0ce0*/  LDG.E R12, desc[UR6][R2.64+0x148] ;  /* 0x00014806020c7981 */ /* 0x000ee4000c1e1900 */
[----:B------:R-:W-:-:S02]  /*0cf0*/  IMAD R21, R13, R13, R26 ;  /* 0x0000000d0d157224 */ /* 0x000fc400078e021a */
[----:B------:R-:W3:Y:S02]  /*0d00*/  LDG.E R13, desc[UR8][R2.64+0x14c] ;  /* 0x00014c08020d7981 */ /* 0x000ee4000c1e1900 */
[----:B------:R-:W-:Y:S02]  /*0d10*/  IMAD R26, R14, R14, R21 ;  /* 0x0000000e0e1a7224 */ /* 0x000fe400078e0215 */
[----:B------:R-:W3:Y:S02]  /*0d20*/  LDG.E R14, desc[UR10][R2.64+0x150] ;  /* 0x0001500a020e7981 */ /* 0x000ee4000c1e1900 */
[----:B----4-:R-:W-:Y:S02]  /*0d30*/  IMAD R21, R15, R15, R26 ;  /* 0x0000000f0f157224 */ /* 0x010fe400078e021a */
[----:B------:R-:W4:Y:S02]  /*0d40*/  LDG.E R15, desc[UR4][R2.64+0x154] ;  /* 0x00015404020f7981 */ /* 0x000f24000c1e1900 */
[----:B-----5:R-:W-:-:S02]  /*0d50*/  IMAD R26, R18, R18, R21 ;  /* 0x00000012121a7224 */ /* 0x020fc400078e0215 */
[----:B------:R-:W5:Y:S02]  /*0d60*/  LDG.E R18, desc[UR6][R2.64+0x158] ;  /* 0x0001580602127981 */ /* 0x000f64000c1e1900 */
[----:B------:R-:W-:Y:S02]  /*0d70*/  IMAD R26, R19, R19, R26 ;  /* 0x00000013131a7224 */ /* 0x000fe400078e021a */
[----:B------:R-:W5:Y:S04]  /*0d80*/  LDG.E R19, desc[UR8][R2.64+0x15c] ;  /* 0x00015c0802137981 */ /* 0x000f68000c1e1900 */
        /* <DEDUP_REMOVED lines=29> */
[----:B------:R-:W3:Y:S02]  /*0f60*/  LDG.E R12, desc[UR4][R2.64+0x198] ;  /* 0x00019804020c7981 */ /* 0x000ee4000c1e1900 */
[----:B------:R-:W-:Y:S02]  /*0f70*/  IMAD R27, R13, R13, R22 ;  /* 0x0000000d0d1b7224 */ /* 0x000fe400078e0216 */
[----:B------:R-:W3:Y:S02]  /*0f80*/  LDG.E R13, desc[UR6][R2.64+0x19c] ;  /* 0x00019c06020d7981 */ /* 0x000ee4000c1e1900 */
[----:B------:R-:W-:-:S02]  /*0f90*/  IMAD R22, R14, R14, R27 ;  /* 0x0000000e0e167224 */ /* 0x000fc400078e021b */
[----:B------:R-:W3:Y:S02]  /*0fa0*/  LDG.E R14, desc[UR8][R2.64+0x1a0] ;  /* 0x0001a008020e7981 */ /* 0x000ee4000c1e1900 */
[----:B----4-:R-:W-:Y:S02]  /*0fb0*/  IMAD R27, R15, R15, R22 ;  /* 0x0000000f0f1b7224 */ /* 0x010fe400078e0216 */
[----:B------:R-:W4:Y:S02]  /*0fc0*/  LDG.E R15, desc[UR10][R2.64+0x1a4] ;  /* 0x0001a40a020f7981 */ /* 0x000f24000c1e1900 */
[----:B-----5:R-:W-:Y:S02]  /*0fd0*/  IMAD R22, R18, R18, R27 ;  /* 0x0000001212167224 */ /* 0x020fe400078e021b */
[----:B------:R-:W5:Y:S02]  /*0fe0*/  LDG.E R18, desc[UR4][R2.64+0x1a8] ;  /* 0x0001a80402127981 */ /* 0x000f64000c1e1900 */
[----:B------:R-:W-:-:S02]  /*0ff0*/  IMAD R22, R19, R19, R22 ;  /* 0x0000001313167224 */ /* 0x000fc400078e0216 */
        /* <DEDUP_REMOVED lines=72> */
[----:B------:R-:W3:Y:S02]  /*1480*/  LDG.E R11, desc[UR10][R2.64+0x23c] ;  /* 0x00023c0a020b7981 */ /* 0x000ee4000c1e1900 */
[----:B------:R-:W-:Y:S02]  /*1490*/  IMAD R13, R13, R13, R12 ;  /* 0x0000000d0d0d7224 */ /* 0x000fe400078e020c */
[----:B------:R-:W3:Y:S02]  /*14a0*/  LDG.E R12, desc[UR4][R2.64+0x240] ;  /* 0x00024004020c7981 */ /* 0x000ee4000c1e1900 */
[----:B----4-:R-:W-:-:S02]  /*14b0*/  IMAD R14, R14, R14, R13 ;  /* 0x0000000e0e0e7224 */ /* 0x010fc400078e020d */
[----:B------:R-:W4:Y:S02]  /*14c0*/  LDG.E R13, desc[UR6][R2.64+0x244] ;  /* 0x00024406020d7981 */ /* 0x000f24000c1e1900 */
[----:B-----5:R-:W-:Y:S02]  /*14d0*/  IMAD R15, R15, R15, R14 ;  /* 0x0000000f0f0f7224 */ /* 0x020fe400078e020e */
        /* <DEDUP_REMOVED lines=103> */
[----:B------:R-:W5:Y:S04]  /*1b50*/  LDG.E R0, desc[UR4][R2.64+0x318] ;  /* 0x0003180402007981 */ /* 0x000f68000c1e1900 */
[----:B------:R0:W5:Y:S01]  /*1b60*/  LDG.E R26, desc[UR6][R2.64+0x31c] ;  /* 0x00031c06021a7981 */ /* 0x000162000c1e1900 */
[----:B------:R-:W-:-:S04]  /*1b70*/  IMAD R4, R4, R4, R27 ;  /* 0x0000000404047224 */ /* 0x000fc800078e021b */
[----:B------:R-:W-:Y:S01]  /*1b80*/  IMAD R5, R5, R5, R4 ;  /* 0x0000000505057224 */ /* 0x000fe200078e0204 */
[----:B0-----:R-:W0:Y:S03]  /*1b90*/  LDC.64 R2, c[0x0][0x388] ;  /* 0x0000e200ff027b82 */ /* 0x001e260000000a00 */
[----:B--2---:R-:W-:-:S04]  /*1ba0*/  IMAD R6, R6, R6, R5 ;  /* 0x0000000606067224 */ /* 0x004fc800078e0205 */
[----:B---3--:R-:W-:-:S04]  /*1bb0*/  IMAD R7, R7, R7, R6 ;  /* 0x0000000707077224 */ /* 0x008fc800078e0206 */
[----:B------:R-:W-:-:S04]  /*1bc0*/  IMAD R8, R8, R8, R7 ;  /* 0x0000000808087224 */ /* 0x000fc800078e0207 */
[----:B------:R-:W-:-:S04]  /*1bd0*/  IMAD R9, R9, R9, R8 ;  /* 0x0000000909097224 */ /* 0x000fc800078e0208 */
[----:B------:R-:W-:-:S04]  /*1be0*/  IMAD R10, R10, R10, R9 ;  /* 0x0000000a0a0a7224 */ /* 0x000fc800078e0209 */
        /* <DEDUP_REMOVED lines=14> */
[----:B------:R-:W-:-:S05]  /*1cd0*/  IMAD R23, R26, R26, R23 ;  /* 0x0000001a1a177224 */ /* 0x000fca00078e0217 */
[----:B0-----:R-:W-:Y:S01]  /*1ce0*/  STG.E desc[UR4][R2.64], R23 ;  /* 0x0000001702007986 */ /* 0x001fe2000c101904 */
[----:B------:R-:W-:Y:S05]  /*1cf0*/  EXIT ;  /* 0x000000000000794d */ /* 0x000fea0003800000 */
.L_x_46:
        /* <DEDUP_REMOVED lines=16> */
.L_x_51:


//--------------------- .nv.global.init           --------------------------
	.section	.nv.global.init,"aw",@progbits
.nv.global.init:
	.type		$str$6,@object
	.size		$str$6,($str$7 - $str$6)
$str$6:
        /*0000*/ 	.byte	0x74, 0x65, 0x73, 0x74, 0x31, 0x0a, 0x00
	.type		$str$7,@object
	.size		$str$7,($str$4 - $str$7)
$str$7:
        /*0007*/ 	.byte	0x74, 0x65, 0x73, 0x74, 0x32, 0x0a, 0x00
	.type		$str$4,@object
	.size		$str$4,($str$3 - $str$4)
$str$4:
        /*000e*/ 	.byte	0x73, 0x69, 0x7a, 0x65, 0x25, 0x64, 0x0a, 0x00
	.type		$str$3,@object
	.size		$str$3,($str$2 - $str$3)
$str$3:
        /*0016*/ 	.byte	0x67, 0x72, 0x69, 0x64, 0x44, 0x69, 0x6d, 0x2e, 0x78, 0x20, 0x25, 0x64, 0x20, 0x25, 0x64, 0x0a
        /*0026*/ 	.byte	0x00
	.type		$str$2,@object
	.size		$str$2,($str$1 - $str$2)
$str$2:
        /*0027*/ 	.byte	0x62, 0x6c, 0x6f, 0x63, 0x6b, 0x44, 0x69, 0x6d, 0x2e, 0x78, 0x20, 0x25, 0x64, 0x20, 0x25, 0x64
        /*0037*/ 	.byte	0x0a, 0x00
	.type		$str$1,@object
	.size		$str$1,($str - $str$1)
$str$1:
        /*0039*/ 	.byte	0x62, 0x6c, 0x6f, 0x63, 0x6b, 0x49, 0x64, 0x78, 0x2e, 0x78, 0x20, 0x25, 0x64, 0x20, 0x25, 0x64
        /*0049*/ 	.byte	0x0a, 0x00
	.type		$str,@object
	.size		$str,($str$5 - $str)
$str:
        /*004b*/ 	.byte	0x74, 0x68, 0x72, 0x65, 0x61, 0x64, 0x49, 0x64, 0x78, 0x2e, 0x78, 0x20, 0x25, 0x64, 0x20, 0x25
        /*005b*/ 	.byte	0x64, 0x0a, 0x00
	.type		$str$5,@object
	.size		$str$5,(.L_5 - $str$5)
$str$5:
        /*005e*/ 	.byte	0x74, 0x68, 0x72, 0x65, 0x61, 0x64, 0x49, 0x64, 0x78, 0x2e, 0x79, 0x20, 0x25, 0x64, 0x20, 0x25
        /*006e*/ 	.byte	0x64, 0x0a, 0x00
.L_5:


//--------------------- .nv.shared._Z13sumOfSquares3PiS_ --------------------------
	.section	.nv.shared._Z13sumOfSquares3PiS_,"aw",@nobits
	.sectionflags	@""
	.align	16
.nv.shared._Z13sumOfSquares3PiS_:
	.zero		1072


//--------------------- .nv.shared.reserved.0     --------------------------
	.section	.nv.shared.reserved.0,"aw",@nobits
	.weak		__nv_reservedSMEM_offset_0_alias
	.size		__nv_reservedSMEM_offset_0_alias, 0, 64
	.other		__nv_reservedSMEM_offset_0_alias,@"STO_CUDA_RESERVED_SHARED STV_DEFAULT"
__nv_reservedSMEM_offset_0_alias:
	.zero		0
	.zero		64


//--------------------- .nv.shared._Z13sumOfSquares2PiS_ --------------------------
	.section	.nv.shared._Z13sumOfSquares2PiS_,"aw",@nobits
	.sectionflags	@""
	.align	16
	.zero		1024


//--------------------- .nv.shared._Z13sumOfSquares1PiS_ --------------------------
	.section	.nv.shared._Z13sumOfSquares1PiS_,"aw",@nobits
	.sectionflags	@""
	.align	16
	.zero		1024


//--------------------- .nv.shared._Z12sumOfSquaresPiS_i --------------------------
	.section	.nv.shared._Z12sumOfSquaresPiS_i,"aw",@nobits
	.sectionflags	@""
	.align	16
	.zero		1024


//--------------------- .nv.constant0._Z13sumOfSquares3PiS_ --------------------------
	.section	.nv.constant0._Z13sumOfSquares3PiS_,"a",@progbits
	.sectionflags	@""
	.align	4
.nv.constant0._Z13sumOfSquares3PiS_:
	.zero		912


//--------------------- .nv.constant0._Z13sumOfSquares2PiS_ --------------------------
	.section	.nv.constant0._Z13sumOfSquares2PiS_,"a",@progbits
	.sectionflags	@""
	.align	4
.nv.constant0._Z13sumOfSquares2PiS_:
	.zero		912


//--------------------- .nv.constant0._Z13sumOfSquares1PiS_ --------------------------
	.section	.nv.constant0._Z13sumOfSquares1PiS_,"a",@progbits
	.sectionflags	@""
	.align	4
.nv.constant0._Z13sumOfSquares1PiS_:
	.zero		912


//--------------------- .nv.constant0._Z12sumOfSquaresPiS_i --------------------------
	.section	.nv.constant0._Z12sumOfSquaresPiS_i,"a",@progbits
	.sectionflags	@""
	.align	4
.nv.constant0._Z12sumOfSquaresPiS_i:
	.zero		916


//--------------------- SYMBOLS --------------------------

	.type		.nv.reservedSmem.offset0,@object
	.size		.nv.reservedSmem.offset0,0x4
	.type		.nv.reservedSmem.cap,@object
	.size		.nv.reservedSmem.cap,0x4
	.type		vprintf,@function
